//
// Generated by NVIDIA NVVM Compiler
//
// Compiler Build ID: CL-36424714
// Cuda compilation tools, release 13.0, V13.0.88
// Based on NVVM 20.0.0
//

.version 9.0
.target sm_100
.address_size 64

	// .globl	_Z10MBM_kernelPKfPfii

.visible .entry _Z10MBM_kernelPKfPfii(
	.param .u64 .ptr .align 1 _Z10MBM_kernelPKfPfii_param_0,
	.param .u64 .ptr .align 1 _Z10MBM_kernelPKfPfii_param_1,
	.param .u32 _Z10MBM_kernelPKfPfii_param_2,
	.param .u32 _Z10MBM_kernelPKfPfii_param_3
)
{
	.reg .pred 	%p<11>;
	.reg .b32 	%r<108>;
	.reg .b32 	%f<85>;
	.reg .b64 	%rd<125>;

	ld.param.u64 	%rd4, [_Z10MBM_kernelPKfPfii_param_0];
	ld.param.u32 	%r67, [_Z10MBM_kernelPKfPfii_param_2];
	ld.param.u32 	%r68, [_Z10MBM_kernelPKfPfii_param_3];
	cvta.to.global.u64 	%rd1, %rd4;
	mov.u32 	%r69, %ctaid.x;
	mov.u32 	%r70, %ntid.x;
	mov.u32 	%r71, %tid.x;
	mad.lo.s32 	%r1, %r69, %r70, %r71;
	setp.ge.s32 	%p1, %r1, %r68;
	@%p1 bra 	$L__BB0_15;
	setp.lt.s32 	%p2, %r67, 1;
	mov.f32 	%f84, 0f00000000;
	@%p2 bra 	$L__BB0_14;
	cvt.s64.s32 	%rd2, %r1;
	and.b32  	%r2, %r67, 15;
	setp.lt.u32 	%p3, %r67, 16;
	mov.f32 	%f84, 0f00000000;
	mov.b32 	%r104, 0;
	@%p3 bra 	$L__BB0_5;
	and.b32  	%r104, %r67, 2147483632;
	neg.s32 	%r102, %r104;
	shl.b32 	%r5, %r68, 4;
	shl.b32 	%r100, %r68, 1;
	mul.lo.s32 	%r99, %r68, 3;
	shl.b32 	%r98, %r68, 2;
	mul.lo.s32 	%r97, %r68, 5;
	mul.lo.s32 	%r96, %r68, 6;
	mul.lo.s32 	%r95, %r68, 7;
	shl.b32 	%r94, %r68, 3;
	mul.lo.s32 	%r93, %r68, 9;
	mul.lo.s32 	%r92, %r68, 10;
	mul.lo.s32 	%r91, %r68, 11;
	mul.lo.s32 	%r90, %r68, 12;
	mul.lo.s32 	%r89, %r68, 13;
	mul.lo.s32 	%r88, %r68, 14;
	mul.lo.s32 	%r87, %r68, 15;
	mov.f32 	%f84, 0f00000000;
	mov.b32 	%r86, 0;
	mov.u32 	%r101, %r68;
$L__BB0_4:
	.pragma "nounroll";
	cvt.s64.s32 	%rd5, %r86;
	add.s64 	%rd6, %rd5, %rd2;
	shl.b64 	%rd7, %rd6, 2;
	add.s64 	%rd8, %rd1, %rd7;
	ld.global.f32 	%f18, [%rd8];
	add.f32 	%f19, %f84, %f18;
	cvt.s64.s32 	%rd9, %r101;
	add.s64 	%rd10, %rd9, %rd2;
	shl.b64 	%rd11, %rd10, 2;
	add.s64 	%rd12, %rd1, %rd11;
	ld.global.f32 	%f20, [%rd12];
	add.f32 	%f21, %f19, %f20;
	cvt.s64.s32 	%rd13, %r100;
	add.s64 	%rd14, %rd13, %rd2;
	shl.b64 	%rd15, %rd14, 2;
	add.s64 	%rd16, %rd1, %rd15;
	ld.global.f32 	%f22, [%rd16];
	add.f32 	%f23, %f21, %f22;
	cvt.s64.s32 	%rd17, %r99;
	add.s64 	%rd18, %rd17, %rd2;
	shl.b64 	%rd19, %rd18, 2;
	add.s64 	%rd20, %rd1, %rd19;
	ld.global.f32 	%f24, [%rd20];
	add.f32 	%f25, %f23, %f24;
	cvt.s64.s32 	%rd21, %r98;
	add.s64 	%rd22, %rd21, %rd2;
	shl.b64 	%rd23, %rd22, 2;
	add.s64 	%rd24, %rd1, %rd23;
	ld.global.f32 	%f26, [%rd24];
	add.f32 	%f27, %f25, %f26;
	cvt.s64.s32 	%rd25, %r97;
	add.s64 	%rd26, %rd25, %rd2;
	shl.b64 	%rd27, %rd26, 2;
	add.s64 	%rd28, %rd1, %rd27;
	ld.global.f32 	%f28, [%rd28];
	add.f32 	%f29, %f27, %f28;
	cvt.s64.s32 	%rd29, %r96;
	add.s64 	%rd30, %rd29, %rd2;
	shl.b64 	%rd31, %rd30, 2;
	add.s64 	%rd32, %rd1, %rd31;
	ld.global.f32 	%f30, [%rd32];
	add.f32 	%f31, %f29, %f30;
	cvt.s64.s32 	%rd33, %r95;
	add.s64 	%rd34, %rd33, %rd2;
	shl.b64 	%rd35, %rd34, 2;
	add.s64 	%rd36, %rd1, %rd35;
	ld.global.f32 	%f32, [%rd36];
	add.f32 	%f33, %f31, %f32;
	cvt.s64.s32 	%rd37, %r94;
	add.s64 	%rd38, %rd37, %rd2;
	shl.b64 	%rd39, %rd38, 2;
	add.s64 	%rd40, %rd1, %rd39;
	ld.global.f32 	%f34, [%rd40];
	add.f32 	%f35, %f33, %f34;
	cvt.s64.s32 	%rd41, %r93;
	add.s64 	%rd42, %rd41, %rd2;
	shl.b64 	%rd43, %rd42, 2;
	add.s64 	%rd44, %rd1, %rd43;
	ld.global.f32 	%f36, [%rd44];
	add.f32 	%f37, %f35, %f36;
	cvt.s64.s32 	%rd45, %r92;
	add.s64 	%rd46, %rd45, %rd2;
	shl.b64 	%rd47, %rd46, 2;
	add.s64 	%rd48, %rd1, %rd47;
	ld.global.f32 	%f38, [%rd48];
	add.f32 	%f39, %f37, %f38;
	cvt.s64.s32 	%rd49, %r91;
	add.s64 	%rd50, %rd49, %rd2;
	shl.b64 	%rd51, %rd50, 2;
	add.s64 	%rd52, %rd1, %rd51;
	ld.global.f32 	%f40, [%rd52];
	add.f32 	%f41, %f39, %f40;
	cvt.s64.s32 	%rd53, %r90;
	add.s64 	%rd54, %rd53, %rd2;
	shl.b64 	%rd55, %rd54, 2;
	add.s64 	%rd56, %rd1, %rd55;
	ld.global.f32 	%f42, [%rd56];
	add.f32 	%f43, %f41, %f42;
	cvt.s64.s32 	%rd57, %r89;
	add.s64 	%rd58, %rd57, %rd2;
	shl.b64 	%rd59, %rd58, 2;
	add.s64 	%rd60, %rd1, %rd59;
	ld.global.f32 	%f44, [%rd60];
	add.f32 	%f45, %f43, %f44;
	cvt.s64.s32 	%rd61, %r88;
	add.s64 	%rd62, %rd61, %rd2;
	shl.b64 	%rd63, %rd62, 2;
	add.s64 	%rd64, %rd1, %rd63;
	ld.global.f32 	%f46, [%rd64];
	add.f32 	%f47, %f45, %f46;
	cvt.s64.s32 	%rd65, %r87;
	add.s64 	%rd66, %rd65, %rd2;
	shl.b64 	%rd67, %rd66, 2;
	add.s64 	%rd68, %rd1, %rd67;
	ld.global.f32 	%f48, [%rd68];
	add.f32 	%f84, %f47, %f48;
	add.s32 	%r102, %r102, 16;
	add.s32 	%r101, %r101, %r5;
	add.s32 	%r100, %r100, %r5;
	add.s32 	%r99, %r99, %r5;
	add.s32 	%r98, %r98, %r5;
	add.s32 	%r97, %r97, %r5;
	add.s32 	%r96, %r96, %r5;
	add.s32 	%r95, %r95, %r5;
	add.s32 	%r94, %r94, %r5;
	add.s32 	%r93, %r93, %r5;
	add.s32 	%r92, %r92, %r5;
	add.s32 	%r91, %r91, %r5;
	add.s32 	%r90, %r90, %r5;
	add.s32 	%r89, %r89, %r5;
	add.s32 	%r88, %r88, %r5;
	add.s32 	%r87, %r87, %r5;
	add.s32 	%r86, %r86, %r5;
	setp.ne.s32 	%p4, %r102, 0;
	@%p4 bra 	$L__BB0_4;
$L__BB0_5:
	setp.eq.s32 	%p5, %r2, 0;
	@%p5 bra 	$L__BB0_14;
	and.b32  	%r55, %r67, 7;
	setp.lt.u32 	%p6, %r2, 8;
	@%p6 bra 	$L__BB0_8;
	mul.lo.s32 	%r74, %r104, %r68;
	cvt.s64.s32 	%rd69, %r74;
	add.s64 	%rd70, %rd69, %rd2;
	shl.b64 	%rd71, %rd70, 2;
	add.s64 	%rd72, %rd1, %rd71;
	ld.global.f32 	%f50, [%rd72];
	add.f32 	%f51, %f84, %f50;
	add.s32 	%r75, %r74, %r68;
	cvt.s64.s32 	%rd73, %r75;
	add.s64 	%rd74, %rd73, %rd2;
	shl.b64 	%rd75, %rd74, 2;
	add.s64 	%rd76, %rd1, %rd75;
	ld.global.f32 	%f52, [%rd76];
	add.f32 	%f53, %f51, %f52;
	add.s32 	%r76, %r75, %r68;
	cvt.s64.s32 	%rd77, %r76;
	add.s64 	%rd78, %rd77, %rd2;
	shl.b64 	%rd79, %rd78, 2;
	add.s64 	%rd80, %rd1, %rd79;
	ld.global.f32 	%f54, [%rd80];
	add.f32 	%f55, %f53, %f54;
	add.s32 	%r77, %r76, %r68;
	cvt.s64.s32 	%rd81, %r77;
	add.s64 	%rd82, %rd81, %rd2;
	shl.b64 	%rd83, %rd82, 2;
	add.s64 	%rd84, %rd1, %rd83;
	ld.global.f32 	%f56, [%rd84];
	add.f32 	%f57, %f55, %f56;
	add.s32 	%r78, %r77, %r68;
	cvt.s64.s32 	%rd85, %r78;
	add.s64 	%rd86, %rd85, %rd2;
	shl.b64 	%rd87, %rd86, 2;
	add.s64 	%rd88, %rd1, %rd87;
	ld.global.f32 	%f58, [%rd88];
	add.f32 	%f59, %f57, %f58;
	add.s32 	%r79, %r78, %r68;
	cvt.s64.s32 	%rd89, %r79;
	add.s64 	%rd90, %rd89, %rd2;
	shl.b64 	%rd91, %rd90, 2;
	add.s64 	%rd92, %rd1, %rd91;
	ld.global.f32 	%f60, [%rd92];
	add.f32 	%f61, %f59, %f60;
	add.s32 	%r80, %r79, %r68;
	cvt.s64.s32 	%rd93, %r80;
	add.s64 	%rd94, %rd93, %rd2;
	shl.b64 	%rd95, %rd94, 2;
	add.s64 	%rd96, %rd1, %rd95;
	ld.global.f32 	%f62, [%rd96];
	add.f32 	%f63, %f61, %f62;
	add.s32 	%r81, %r80, %r68;
	cvt.s64.s32 	%rd97, %r81;
	add.s64 	%rd98, %rd97, %rd2;
	shl.b64 	%rd99, %rd98, 2;
	add.s64 	%rd100, %rd1, %rd99;
	ld.global.f32 	%f64, [%rd100];
	add.f32 	%f84, %f63, %f64;
	add.s32 	%r104, %r104, 8;
$L__BB0_8:
	setp.eq.s32 	%p7, %r55, 0;
	@%p7 bra 	$L__BB0_14;
	and.b32  	%r58, %r67, 3;
	setp.lt.u32 	%p8, %r55, 4;
	@%p8 bra 	$L__BB0_11;
	mul.lo.s32 	%r82, %r104, %r68;
	cvt.s64.s32 	%rd101, %r82;
	add.s64 	%rd102, %rd101, %rd2;
	shl.b64 	%rd103, %rd102, 2;
	add.s64 	%rd104, %rd1, %rd103;
	ld.global.f32 	%f66, [%rd104];
	add.f32 	%f67, %f84, %f66;
	add.s32 	%r83, %r82, %r68;
	cvt.s64.s32 	%rd105, %r83;
	add.s64 	%rd106, %rd105, %rd2;
	shl.b64 	%rd107, %rd106, 2;
	add.s64 	%rd108, %rd1, %rd107;
	ld.global.f32 	%f68, [%rd108];
	add.f32 	%f69, %f67, %f68;
	add.s32 	%r84, %r83, %r68;
	cvt.s64.s32 	%rd109, %r84;
	add.s64 	%rd110, %rd109, %rd2;
	shl.b64 	%rd111, %rd110, 2;
	add.s64 	%rd112, %rd1, %rd111;
	ld.global.f32 	%f70, [%rd112];
	add.f32 	%f71, %f69, %f70;
	add.s32 	%r85, %r84, %r68;
	cvt.s64.s32 	%rd113, %r85;
	add.s64 	%rd114, %rd113, %rd2;
	shl.b64 	%rd115, %rd114, 2;
	add.s64 	%rd116, %rd1, %rd115;
	ld.global.f32 	%f72, [%rd116];
	add.f32 	%f84, %f71, %f72;
	add.s32 	%r104, %r104, 4;
$L__BB0_11:
	setp.eq.s32 	%p9, %r58, 0;
	@%p9 bra 	$L__BB0_14;
	mul.lo.s32 	%r107, %r104, %r68;
	neg.s32 	%r106, %r58;
$L__BB0_13:
	.pragma "nounroll";
	cvt.s64.s32 	%rd117, %r107;
	add.s64 	%rd118, %rd117, %rd2;
	shl.b64 	%rd119, %rd118, 2;
	add.s64 	%rd120, %rd1, %rd119;
	ld.global.f32 	%f73, [%rd120];
	add.f32 	%f84, %f84, %f73;
	add.s32 	%r107, %r107, %r68;
	add.s32 	%r106, %r106, 1;
	setp.ne.s32 	%p10, %r106, 0;
	@%p10 bra 	$L__BB0_13;
$L__BB0_14:
	ld.param.u64 	%rd124, [_Z10MBM_kernelPKfPfii_param_1];
	cvt.rn.f32.s32 	%f74, %r67;
	div.rn.f32 	%f75, %f84, %f74;
	cvta.to.global.u64 	%rd121, %rd124;
	mul.wide.s32 	%rd122, %r1, 4;
	add.s64 	%rd123, %rd121, %rd122;
	st.global.f32 	[%rd123], %f75;
$L__BB0_15:
	ret;

}
	// .globl	_Z10MBV_kernelPKfS0_Pfiif
.visible .entry _Z10MBV_kernelPKfS0_Pfiif(
	.param .u64 .ptr .align 1 _Z10MBV_kernelPKfS0_Pfiif_param_0,
	.param .u64 .ptr .align 1 _Z10MBV_kernelPKfS0_Pfiif_param_1,
	.param .u64 .ptr .align 1 _Z10MBV_kernelPKfS0_Pfiif_param_2,
	.param .u32 _Z10MBV_kernelPKfS0_Pfiif_param_3,
	.param .u32 _Z10MBV_kernelPKfS0_Pfiif_param_4,
	.param .f32 _Z10MBV_kernelPKfS0_Pfiif_param_5
)
{
	.reg .pred 	%p<11>;
	.reg .b32 	%r<108>;
	.reg .b32 	%f<119>;
	.reg .b64 	%rd<129>;

	ld.param.u64 	%rd5, [_Z10MBV_kernelPKfS0_Pfiif_param_0];
	ld.param.u64 	%rd3, [_Z10MBV_kernelPKfS0_Pfiif_param_1];
	ld.param.u32 	%r67, [_Z10MBV_kernelPKfS0_Pfiif_param_3];
	ld.param.u32 	%r68, [_Z10MBV_kernelPKfS0_Pfiif_param_4];
	cvta.to.global.u64 	%rd1, %rd5;
	mov.u32 	%r69, %ctaid.x;
	mov.u32 	%r70, %ntid.x;
	mov.u32 	%r71, %tid.x;
	mad.lo.s32 	%r1, %r69, %r70, %r71;
	setp.ge.s32 	%p1, %r1, %r68;
	@%p1 bra 	$L__BB1_15;
	cvta.to.global.u64 	%rd6, %rd3;
	cvt.s64.s32 	%rd2, %r1;
	mul.wide.s32 	%rd7, %r1, 4;
	add.s64 	%rd8, %rd6, %rd7;
	ld.global.f32 	%f1, [%rd8];
	setp.lt.s32 	%p2, %r67, 1;
	mov.f32 	%f118, 0f00000000;
	@%p2 bra 	$L__BB1_14;
	and.b32  	%r2, %r67, 15;
	setp.lt.u32 	%p3, %r67, 16;
	mov.f32 	%f118, 0f00000000;
	mov.b32 	%r104, 0;
	@%p3 bra 	$L__BB1_5;
	and.b32  	%r104, %r67, 2147483632;
	neg.s32 	%r102, %r104;
	shl.b32 	%r5, %r68, 4;
	shl.b32 	%r100, %r68, 1;
	mul.lo.s32 	%r99, %r68, 3;
	shl.b32 	%r98, %r68, 2;
	mul.lo.s32 	%r97, %r68, 5;
	mul.lo.s32 	%r96, %r68, 6;
	mul.lo.s32 	%r95, %r68, 7;
	shl.b32 	%r94, %r68, 3;
	mul.lo.s32 	%r93, %r68, 9;
	mul.lo.s32 	%r92, %r68, 10;
	mul.lo.s32 	%r91, %r68, 11;
	mul.lo.s32 	%r90, %r68, 12;
	mul.lo.s32 	%r89, %r68, 13;
	mul.lo.s32 	%r88, %r68, 14;
	mul.lo.s32 	%r87, %r68, 15;
	mov.f32 	%f118, 0f00000000;
	mov.b32 	%r86, 0;
	mov.u32 	%r101, %r68;
$L__BB1_4:
	.pragma "nounroll";
	cvt.s64.s32 	%rd9, %r86;
	add.s64 	%rd10, %rd9, %rd2;
	shl.b64 	%rd11, %rd10, 2;
	add.s64 	%rd12, %rd1, %rd11;
	ld.global.f32 	%f20, [%rd12];
	sub.f32 	%f21, %f20, %f1;
	fma.rn.f32 	%f22, %f21, %f21, %f118;
	cvt.s64.s32 	%rd13, %r101;
	add.s64 	%rd14, %rd13, %rd2;
	shl.b64 	%rd15, %rd14, 2;
	add.s64 	%rd16, %rd1, %rd15;
	ld.global.f32 	%f23, [%rd16];
	sub.f32 	%f24, %f23, %f1;
	fma.rn.f32 	%f25, %f24, %f24, %f22;
	cvt.s64.s32 	%rd17, %r100;
	add.s64 	%rd18, %rd17, %rd2;
	shl.b64 	%rd19, %rd18, 2;
	add.s64 	%rd20, %rd1, %rd19;
	ld.global.f32 	%f26, [%rd20];
	sub.f32 	%f27, %f26, %f1;
	fma.rn.f32 	%f28, %f27, %f27, %f25;
	cvt.s64.s32 	%rd21, %r99;
	add.s64 	%rd22, %rd21, %rd2;
	shl.b64 	%rd23, %rd22, 2;
	add.s64 	%rd24, %rd1, %rd23;
	ld.global.f32 	%f29, [%rd24];
	sub.f32 	%f30, %f29, %f1;
	fma.rn.f32 	%f31, %f30, %f30, %f28;
	cvt.s64.s32 	%rd25, %r98;
	add.s64 	%rd26, %rd25, %rd2;
	shl.b64 	%rd27, %rd26, 2;
	add.s64 	%rd28, %rd1, %rd27;
	ld.global.f32 	%f32, [%rd28];
	sub.f32 	%f33, %f32, %f1;
	fma.rn.f32 	%f34, %f33, %f33, %f31;
	cvt.s64.s32 	%rd29, %r97;
	add.s64 	%rd30, %rd29, %rd2;
	shl.b64 	%rd31, %rd30, 2;
	add.s64 	%rd32, %rd1, %rd31;
	ld.global.f32 	%f35, [%rd32];
	sub.f32 	%f36, %f35, %f1;
	fma.rn.f32 	%f37, %f36, %f36, %f34;
	cvt.s64.s32 	%rd33, %r96;
	add.s64 	%rd34, %rd33, %rd2;
	shl.b64 	%rd35, %rd34, 2;
	add.s64 	%rd36, %rd1, %rd35;
	ld.global.f32 	%f38, [%rd36];
	sub.f32 	%f39, %f38, %f1;
	fma.rn.f32 	%f40, %f39, %f39, %f37;
	cvt.s64.s32 	%rd37, %r95;
	add.s64 	%rd38, %rd37, %rd2;
	shl.b64 	%rd39, %rd38, 2;
	add.s64 	%rd40, %rd1, %rd39;
	ld.global.f32 	%f41, [%rd40];
	sub.f32 	%f42, %f41, %f1;
	fma.rn.f32 	%f43, %f42, %f42, %f40;
	cvt.s64.s32 	%rd41, %r94;
	add.s64 	%rd42, %rd41, %rd2;
	shl.b64 	%rd43, %rd42, 2;
	add.s64 	%rd44, %rd1, %rd43;
	ld.global.f32 	%f44, [%rd44];
	sub.f32 	%f45, %f44, %f1;
	fma.rn.f32 	%f46, %f45, %f45, %f43;
	cvt.s64.s32 	%rd45, %r93;
	add.s64 	%rd46, %rd45, %rd2;
	shl.b64 	%rd47, %rd46, 2;
	add.s64 	%rd48, %rd1, %rd47;
	ld.global.f32 	%f47, [%rd48];
	sub.f32 	%f48, %f47, %f1;
	fma.rn.f32 	%f49, %f48, %f48, %f46;
	cvt.s64.s32 	%rd49, %r92;
	add.s64 	%rd50, %rd49, %rd2;
	shl.b64 	%rd51, %rd50, 2;
	add.s64 	%rd52, %rd1, %rd51;
	ld.global.f32 	%f50, [%rd52];
	sub.f32 	%f51, %f50, %f1;
	fma.rn.f32 	%f52, %f51, %f51, %f49;
	cvt.s64.s32 	%rd53, %r91;
	add.s64 	%rd54, %rd53, %rd2;
	shl.b64 	%rd55, %rd54, 2;
	add.s64 	%rd56, %rd1, %rd55;
	ld.global.f32 	%f53, [%rd56];
	sub.f32 	%f54, %f53, %f1;
	fma.rn.f32 	%f55, %f54, %f54, %f52;
	cvt.s64.s32 	%rd57, %r90;
	add.s64 	%rd58, %rd57, %rd2;
	shl.b64 	%rd59, %rd58, 2;
	add.s64 	%rd60, %rd1, %rd59;
	ld.global.f32 	%f56, [%rd60];
	sub.f32 	%f57, %f56, %f1;
	fma.rn.f32 	%f58, %f57, %f57, %f55;
	cvt.s64.s32 	%rd61, %r89;
	add.s64 	%rd62, %rd61, %rd2;
	shl.b64 	%rd63, %rd62, 2;
	add.s64 	%rd64, %rd1, %rd63;
	ld.global.f32 	%f59, [%rd64];
	sub.f32 	%f60, %f59, %f1;
	fma.rn.f32 	%f61, %f60, %f60, %f58;
	cvt.s64.s32 	%rd65, %r88;
	add.s64 	%rd66, %rd65, %rd2;
	shl.b64 	%rd67, %rd66, 2;
	add.s64 	%rd68, %rd1, %rd67;
	ld.global.f32 	%f62, [%rd68];
	sub.f32 	%f63, %f62, %f1;
	fma.rn.f32 	%f64, %f63, %f63, %f61;
	cvt.s64.s32 	%rd69, %r87;
	add.s64 	%rd70, %rd69, %rd2;
	shl.b64 	%rd71, %rd70, 2;
	add.s64 	%rd72, %rd1, %rd71;
	ld.global.f32 	%f65, [%rd72];
	sub.f32 	%f66, %f65, %f1;
	fma.rn.f32 	%f118, %f66, %f66, %f64;
	add.s32 	%r102, %r102, 16;
	add.s32 	%r101, %r101, %r5;
	add.s32 	%r100, %r100, %r5;
	add.s32 	%r99, %r99, %r5;
	add.s32 	%r98, %r98, %r5;
	add.s32 	%r97, %r97, %r5;
	add.s32 	%r96, %r96, %r5;
	add.s32 	%r95, %r95, %r5;
	add.s32 	%r94, %r94, %r5;
	add.s32 	%r93, %r93, %r5;
	add.s32 	%r92, %r92, %r5;
	add.s32 	%r91, %r91, %r5;
	add.s32 	%r90, %r90, %r5;
	add.s32 	%r89, %r89, %r5;
	add.s32 	%r88, %r88, %r5;
	add.s32 	%r87, %r87, %r5;
	add.s32 	%r86, %r86, %r5;
	setp.ne.s32 	%p4, %r102, 0;
	@%p4 bra 	$L__BB1_4;
$L__BB1_5:
	setp.eq.s32 	%p5, %r2, 0;
	@%p5 bra 	$L__BB1_14;
	and.b32  	%r55, %r67, 7;
	setp.lt.u32 	%p6, %r2, 8;
	@%p6 bra 	$L__BB1_8;
	mul.lo.s32 	%r74, %r104, %r68;
	cvt.s64.s32 	%rd73, %r74;
	add.s64 	%rd74, %rd73, %rd2;
	shl.b64 	%rd75, %rd74, 2;
	add.s64 	%rd76, %rd1, %rd75;
	ld.global.f32 	%f68, [%rd76];
	sub.f32 	%f69, %f68, %f1;
	fma.rn.f32 	%f70, %f69, %f69, %f118;
	add.s32 	%r75, %r74, %r68;
	cvt.s64.s32 	%rd77, %r75;
	add.s64 	%rd78, %rd77, %rd2;
	shl.b64 	%rd79, %rd78, 2;
	add.s64 	%rd80, %rd1, %rd79;
	ld.global.f32 	%f71, [%rd80];
	sub.f32 	%f72, %f71, %f1;
	fma.rn.f32 	%f73, %f72, %f72, %f70;
	add.s32 	%r76, %r75, %r68;
	cvt.s64.s32 	%rd81, %r76;
	add.s64 	%rd82, %rd81, %rd2;
	shl.b64 	%rd83, %rd82, 2;
	add.s64 	%rd84, %rd1, %rd83;
	ld.global.f32 	%f74, [%rd84];
	sub.f32 	%f75, %f74, %f1;
	fma.rn.f32 	%f76, %f75, %f75, %f73;
	add.s32 	%r77, %r76, %r68;
	cvt.s64.s32 	%rd85, %r77;
	add.s64 	%rd86, %rd85, %rd2;
	shl.b64 	%rd87, %rd86, 2;
	add.s64 	%rd88, %rd1, %rd87;
	ld.global.f32 	%f77, [%rd88];
	sub.f32 	%f78, %f77, %f1;
	fma.rn.f32 	%f79, %f78, %f78, %f76;
	add.s32 	%r78, %r77, %r68;
	cvt.s64.s32 	%rd89, %r78;
	add.s64 	%rd90, %rd89, %rd2;
	shl.b64 	%rd91, %rd90, 2;
	add.s64 	%rd92, %rd1, %rd91;
	ld.global.f32 	%f80, [%rd92];
	sub.f32 	%f81, %f80, %f1;
	fma.rn.f32 	%f82, %f81, %f81, %f79;
	add.s32 	%r79, %r78, %r68;
	cvt.s64.s32 	%rd93, %r79;
	add.s64 	%rd94, %rd93, %rd2;
	shl.b64 	%rd95, %rd94, 2;
	add.s64 	%rd96, %rd1, %rd95;
	ld.global.f32 	%f83, [%rd96];
	sub.f32 	%f84, %f83, %f1;
	fma.rn.f32 	%f85, %f84, %f84, %f82;
	add.s32 	%r80, %r79, %r68;
	cvt.s64.s32 	%rd97, %r80;
	add.s64 	%rd98, %rd97, %rd2;
	shl.b64 	%rd99, %rd98, 2;
	add.s64 	%rd100, %rd1, %rd99;
	ld.global.f32 	%f86, [%rd100];
	sub.f32 	%f87, %f86, %f1;
	fma.rn.f32 	%f88, %f87, %f87, %f85;
	add.s32 	%r81, %r80, %r68;
	cvt.s64.s32 	%rd101, %r81;
	add.s64 	%rd102, %rd101, %rd2;
	shl.b64 	%rd103, %rd102, 2;
	add.s64 	%rd104, %rd1, %rd103;
	ld.global.f32 	%f89, [%rd104];
	sub.f32 	%f90, %f89, %f1;
	fma.rn.f32 	%f118, %f90, %f90, %f88;
	add.s32 	%r104, %r104, 8;
$L__BB1_8:
	setp.eq.s32 	%p7, %r55, 0;
	@%p7 bra 	$L__BB1_14;
	and.b32  	%r58, %r67, 3;
	setp.lt.u32 	%p8, %r55, 4;
	@%p8 bra 	$L__BB1_11;
	mul.lo.s32 	%r82, %r104, %r68;
	cvt.s64.s32 	%rd105, %r82;
	add.s64 	%rd106, %rd105, %rd2;
	shl.b64 	%rd107, %rd106, 2;
	add.s64 	%rd108, %rd1, %rd107;
	ld.global.f32 	%f92, [%rd108];
	sub.f32 	%f93, %f92, %f1;
	fma.rn.f32 	%f94, %f93, %f93, %f118;
	add.s32 	%r83, %r82, %r68;
	cvt.s64.s32 	%rd109, %r83;
	add.s64 	%rd110, %rd109, %rd2;
	shl.b64 	%rd111, %rd110, 2;
	add.s64 	%rd112, %rd1, %rd111;
	ld.global.f32 	%f95, [%rd112];
	sub.f32 	%f96, %f95, %f1;
	fma.rn.f32 	%f97, %f96, %f96, %f94;
	add.s32 	%r84, %r83, %r68;
	cvt.s64.s32 	%rd113, %r84;
	add.s64 	%rd114, %rd113, %rd2;
	shl.b64 	%rd115, %rd114, 2;
	add.s64 	%rd116, %rd1, %rd115;
	ld.global.f32 	%f98, [%rd116];
	sub.f32 	%f99, %f98, %f1;
	fma.rn.f32 	%f100, %f99, %f99, %f97;
	add.s32 	%r85, %r84, %r68;
	cvt.s64.s32 	%rd117, %r85;
	add.s64 	%rd118, %rd117, %rd2;
	shl.b64 	%rd119, %rd118, 2;
	add.s64 	%rd120, %rd1, %rd119;
	ld.global.f32 	%f101, [%rd120];
	sub.f32 	%f102, %f101, %f1;
	fma.rn.f32 	%f118, %f102, %f102, %f100;
	add.s32 	%r104, %r104, 4;
$L__BB1_11:
	setp.eq.s32 	%p9, %r58, 0;
	@%p9 bra 	$L__BB1_14;
	mul.lo.s32 	%r107, %r104, %r68;
	neg.s32 	%r106, %r58;
$L__BB1_13:
	.pragma "nounroll";
	cvt.s64.s32 	%rd121, %r107;
	add.s64 	%rd122, %rd121, %rd2;
	shl.b64 	%rd123, %rd122, 2;
	add.s64 	%rd124, %rd1, %rd123;
	ld.global.f32 	%f103, [%rd124];
	sub.f32 	%f104, %f103, %f1;
	fma.rn.f32 	%f118, %f104, %f104, %f118;
	add.s32 	%r107, %r107, %r68;
	add.s32 	%r106, %r106, 1;
	setp.ne.s32 	%p10, %r106, 0;
	@%p10 bra 	$L__BB1_13;
$L__BB1_14:
	ld.param.f32 	%f109, [_Z10MBV_kernelPKfS0_Pfiif_param_5];
	ld.param.u64 	%rd128, [_Z10MBV_kernelPKfS0_Pfiif_param_2];
	cvt.rn.f32.s32 	%f105, %r67;
	div.rn.f32 	%f106, %f118, %f105;
	add.f32 	%f107, %f109, %f106;
	sqrt.rn.f32 	%f108, %f107;
	cvta.to.global.u64 	%rd125, %rd128;
	shl.b64 	%rd126, %rd2, 2;
	add.s64 	%rd127, %rd125, %rd126;
	st.global.f32 	[%rd127], %f108;
$L__BB1_15:
	ret;

}
	// .globl	_Z23norm_scale_shift_kernelPKfPfS1_S0_S0_S1_ii
.visible .entry _Z23norm_scale_shift_kernelPKfPfS1_S0_S0_S1_ii(
	.param .u64 .ptr .align 1 _Z23norm_scale_shift_kernelPKfPfS1_S0_S0_S1_ii_param_0,
	.param .u64 .ptr .align 1 _Z23norm_scale_shift_kernelPKfPfS1_S0_S0_S1_ii_param_1,
	.param .u64 .ptr .align 1 _Z23norm_scale_shift_kernelPKfPfS1_S0_S0_S1_ii_param_2,
	.param .u64 .ptr .align 1 _Z23norm_scale_shift_kernelPKfPfS1_S0_S0_S1_ii_param_3,
	.param .u64 .ptr .align 1 _Z23norm_scale_shift_kernelPKfPfS1_S0_S0_S1_ii_param_4,
	.param .u64 .ptr .align 1 _Z23norm_scale_shift_kernelPKfPfS1_S0_S0_S1_ii_param_5,
	.param .u32 _Z23norm_scale_shift_kernelPKfPfS1_S0_S0_S1_ii_param_6,
	.param .u32 _Z23norm_scale_shift_kernelPKfPfS1_S0_S0_S1_ii_param_7
)
{
	.reg .pred 	%p<4>;
	.reg .b32 	%r<14>;
	.reg .b32 	%f<9>;
	.reg .b64 	%rd<24>;

	ld.param.u64 	%rd1, [_Z23norm_scale_shift_kernelPKfPfS1_S0_S0_S1_ii_param_0];
	ld.param.u64 	%rd2, [_Z23norm_scale_shift_kernelPKfPfS1_S0_S0_S1_ii_param_1];
	ld.param.u64 	%rd3, [_Z23norm_scale_shift_kernelPKfPfS1_S0_S0_S1_ii_param_2];
	ld.param.u64 	%rd4, [_Z23norm_scale_shift_kernelPKfPfS1_S0_S0_S1_ii_param_3];
	ld.param.u64 	%rd5, [_Z23norm_scale_shift_kernelPKfPfS1_S0_S0_S1_ii_param_4];
	ld.param.u64 	%rd6, [_Z23norm_scale_shift_kernelPKfPfS1_S0_S0_S1_ii_param_5];
	ld.param.u32 	%r4, [_Z23norm_scale_shift_kernelPKfPfS1_S0_S0_S1_ii_param_6];
	ld.param.u32 	%r3, [_Z23norm_scale_shift_kernelPKfPfS1_S0_S0_S1_ii_param_7];
	mov.u32 	%r6, %ctaid.x;
	mov.u32 	%r7, %ntid.x;
	mov.u32 	%r8, %tid.x;
	mad.lo.s32 	%r1, %r6, %r7, %r8;
	mov.u32 	%r9, %ctaid.y;
	mov.u32 	%r10, %ntid.y;
	mov.u32 	%r11, %tid.y;
	mad.lo.s32 	%r12, %r9, %r10, %r11;
	setp.ge.s32 	%p1, %r1, %r3;
	setp.ge.s32 	%p2, %r12, %r4;
	or.pred  	%p3, %p1, %p2;
	@%p3 bra 	$L__BB2_2;
	cvta.to.global.u64 	%rd7, %rd1;
	cvta.to.global.u64 	%rd8, %rd2;
	cvta.to.global.u64 	%rd9, %rd3;
	cvta.to.global.u64 	%rd10, %rd4;
	cvta.to.global.u64 	%rd11, %rd5;
	cvta.to.global.u64 	%rd12, %rd6;
	mul.lo.s32 	%r13, %r3, %r12;
	cvt.s64.s32 	%rd13, %r13;
	cvt.s64.s32 	%rd14, %r1;
	add.s64 	%rd15, %rd13, %rd14;
	shl.b64 	%rd16, %rd15, 2;
	add.s64 	%rd17, %rd7, %rd16;
	ld.global.f32 	%f1, [%rd17];
	mul.wide.s32 	%rd18, %r1, 4;
	add.s64 	%rd19, %rd8, %rd18;
	ld.global.f32 	%f2, [%rd19];
	add.s64 	%rd20, %rd9, %rd18;
	ld.global.f32 	%f3, [%rd20];
	add.s64 	%rd21, %rd10, %rd18;
	ld.global.f32 	%f4, [%rd21];
	add.s64 	%rd22, %rd11, %rd18;
	ld.global.f32 	%f5, [%rd22];
	sub.f32 	%f6, %f1, %f2;
	div.rn.f32 	%f7, %f6, %f3;
	fma.rn.f32 	%f8, %f4, %f7, %f5;
	add.s64 	%rd23, %rd12, %rd16;
	st.global.f32 	[%rd23], %f8;
$L__BB2_2:
	ret;

}


// ===== COMPILED SASS (sm_100) =====

	.target	sm_100

	.elftype	@"ET_EXEC"


//--------------------- .note.nv.tkinfo           --------------------------
	.section	.note.nv.tkinfo,"",@"SHT_NOTE"
	.sectionflags	@"SHF_NOTE_NV_TKINFO"
	.tkinfo
        /*0018*/ 	.word	0x00000002
        /*0030*/ 	.string	""
        /*0030*/ 	.string	"ptxas"
        /*0030*/ 	.string	"Cuda compilation tools, release 13.0, V13.0.88"
        /*0030*/ 	.string	"Build cuda_13.0.r13.0/compiler.36424714_0"
        /*0030*/ 	.string	"-arch sm_100 -m 64 "



//--------------------- .note.nv.cuinfo           --------------------------
	.section	.note.nv.cuinfo,"",@"SHT_NOTE"
	.sectionflags	@"SHF_NOTE_NV_CUINFO"
        /*0018*/ 	.short	0x0002
        /*001a*/ 	.short	0x0064
        /*001c*/ 	.short	0x0082
	.zero		2


//--------------------- .nv.info                  --------------------------
	.section	.nv.info,"",@"SHT_CUDA_INFO"
	.align	4


	//----- nvinfo : EIATTR_REGCOUNT
	.align		4
        /*0000*/ 	.byte	0x04, 0x2f
        /*0002*/ 	.short	(.L_1 - .L_0)
	.align		4
.L_0:
        /*0004*/ 	.word	index@(_Z10MBM_kernelPKfPfii)
        /*0008*/ 	.word	0x00000020


	//----- nvinfo : EIATTR_FRAME_SIZE
	.align		4
.L_1:
        /*000c*/ 	.byte	0x04, 0x11
        /*000e*/ 	.short	(.L_3 - .L_2)
	.align		4
.L_2:
        /*0010*/ 	.word	index@($__internal_3_$__cuda_sm3x_div_rn_noftz_f32_slowpath)
        /*0014*/ 	.word	0x00000000


	//----- nvinfo : EIATTR_FRAME_SIZE
	.align		4
.L_3:
        /*0018*/ 	.byte	0x04, 0x11
        /*001a*/ 	.short	(.L_5 - .L_4)
	.align		4
.L_4:
        /*001c*/ 	.word	index@(_Z10MBM_kernelPKfPfii)
        /*0020*/ 	.word	0x00000000


	//----- nvinfo : EIATTR_REGCOUNT
	.align		4
.L_5:
        /*0024*/ 	.byte	0x04, 0x2f
        /*0026*/ 	.short	(.L_7 - .L_6)
	.align		4
.L_6:
        /*0028*/ 	.word	index@(_Z10MBV_kernelPKfS0_Pfiif)
        /*002c*/ 	.word	0x00000020


	//----- nvinfo : EIATTR_FRAME_SIZE
	.align		4
.L_7:
        /*0030*/ 	.byte	0x04, 0x11
        /*0032*/ 	.short	(.L_9 - .L_8)
	.align		4
.L_8:
        /*0034*/ 	.word	index@($__internal_2_$__cuda_sm3x_div_rn_noftz_f32_slowpath)
        /*0038*/ 	.word	0x00000000


	//----- nvinfo : EIATTR_FRAME_SIZE
	.align		4
.L_9:
        /*003c*/ 	.byte	0x04, 0x11
        /*003e*/ 	.short	(.L_11 - .L_10)
	.align		4
.L_10:
        /*0040*/ 	.word	index@($__internal_1_$__cuda_sm20_sqrt_rn_f32_slowpath)
        /*0044*/ 	.word	0x00000000


	//----- nvinfo : EIATTR_FRAME_SIZE
	.align		4
.L_11:
        /*0048*/ 	.byte	0x04, 0x11
        /*004a*/ 	.short	(.L_13 - .L_12)
	.align		4
.L_12:
        /*004c*/ 	.word	index@(_Z10MBV_kernelPKfS0_Pfiif)
        /*0050*/ 	.word	0x00000000


	//----- nvinfo : EIATTR_REGCOUNT
	.align		4
.L_13:
        /*0054*/ 	.byte	0x04, 0x2f
        /*0056*/ 	.short	(.L_15 - .L_14)
	.align		4
.L_14:
        /*0058*/ 	.word	index@(_Z23norm_scale_shift_kernelPKfPfS1_S0_S0_S1_ii)
        /*005c*/ 	.word	0x00000014


	//----- nvinfo : EIATTR_FRAME_SIZE
	.align		4
.L_15:
        /*0060*/ 	.byte	0x04, 0x11
        /*0062*/ 	.short	(.L_17 - .L_16)
	.align		4
.L_16:
        /*0064*/ 	.word	index@($__internal_0_$__cuda_sm3x_div_rn_noftz_f32_slowpath)
        /*0068*/ 	.word	0x00000000


	//----- nvinfo : EIATTR_FRAME_SIZE
	.align		4
.L_17:
        /*006c*/ 	.byte	0x04, 0x11
        /*006e*/ 	.short	(.L_19 - .L_18)
	.align		4
.L_18:
        /*0070*/ 	.word	index@(_Z23norm_scale_shift_kernelPKfPfS1_S0_S0_S1_ii)
        /*0074*/ 	.word	0x00000000


	//----- nvinfo : EIATTR_MIN_STACK_SIZE
	.align		4
.L_19:
        /*0078*/ 	.byte	0x04, 0x12
        /*007a*/ 	.short	(.L_21 - .L_20)
	.align		4
.L_20:
        /*007c*/ 	.word	index@(_Z23norm_scale_shift_kernelPKfPfS1_S0_S0_S1_ii)
        /*0080*/ 	.word	0x00000000


	//----- nvinfo : EIATTR_MIN_STACK_SIZE
	.align		4
.L_21:
        /*0084*/ 	.byte	0x04, 0x12
        /*0086*/ 	.short	(.L_23 - .L_22)
	.align		4
.L_22:
        /*0088*/ 	.word	index@(_Z10MBV_kernelPKfS0_Pfiif)
        /*008c*/ 	.word	0x00000000


	//----- nvinfo : EIATTR_MIN_STACK_SIZE
	.align		4
.L_23:
        /*0090*/ 	.byte	0x04, 0x12
        /*0092*/ 	.short	(.L_25 - .L_24)
	.align		4
.L_24:
        /*0094*/ 	.word	index@(_Z10MBM_kernelPKfPfii)
        /*0098*/ 	.word	0x00000000
.L_25:


//--------------------- .nv.compat                --------------------------
	.section	.nv.compat,"",@"SHT_CUDA_COMPAT_INFO"
	.align	4
        /*0000*/ 	.byte	0x02, 0x09, 0x00, 0x00, 0x02, 0x02, 0x01, 0x00, 0x02, 0x05, 0x05, 0x00, 0x03, 0x07, 0x01, 0x01
        /*0010*/ 	.byte	0x02, 0x03, 0x00, 0x00, 0x02, 0x06, 0x01, 0x00, 0x04, 0x0b, 0x08, 0x00, 0x01, 0x00, 0x00, 0x00
        /*0020*/ 	.byte	0x00, 0x00, 0x00, 0x00


//--------------------- .nv.info._Z23norm_scale_shift_kernelPKfPfS1_S0_S0_S1_ii --------------------------
	.section	.nv.info._Z23norm_scale_shift_kernelPKfPfS1_S0_S0_S1_ii,"",@"SHT_CUDA_INFO"
	.sectionflags	@""
	.align	4


	//----- nvinfo : EIATTR_CUDA_API_VERSION
	.align		4
        /*0000*/ 	.byte	0x04, 0x37
        /*0002*/ 	.short	(.L_27 - .L_26)
.L_26:
        /*0004*/ 	.word	0x00000082


	//----- nvinfo : EIATTR_KPARAM_INFO
	.align		4
.L_27:
        /*0008*/ 	.byte	0x04, 0x17
        /*000a*/ 	.short	(.L_29 - .L_28)
.L_28:
        /*000c*/ 	.word	0x00000000
        /*0010*/ 	.short	0x0007
        /*0012*/ 	.short	0x0034
        /*0014*/ 	.byte	0x00, 0xf0, 0x11, 0x00


	//----- nvinfo : EIATTR_KPARAM_INFO
	.align		4
.L_29:
        /*0018*/ 	.byte	0x04, 0x17
        /*001a*/ 	.short	(.L_31 - .L_30)
.L_30:
        /*001c*/ 	.word	0x00000000
        /*0020*/ 	.short	0x0006
        /*0022*/ 	.short	0x0030
        /*0024*/ 	.byte	0x00, 0xf0, 0x11, 0x00


	//----- nvinfo : EIATTR_KPARAM_INFO
	.align		4
.L_31:
        /*0028*/ 	.byte	0x04, 0x17
        /*002a*/ 	.short	(.L_33 - .L_32)
.L_32:
        /*002c*/ 	.word	0x00000000
        /*0030*/ 	.short	0x0005
        /*0032*/ 	.short	0x0028
        /*0034*/ 	.byte	0x00, 0xf5, 0x21, 0x00


	//----- nvinfo : EIATTR_KPARAM_INFO
	.align		4
.L_33:
        /*0038*/ 	.byte	0x04, 0x17
        /*003a*/ 	.short	(.L_35 - .L_34)
.L_34:
        /*003c*/ 	.word	0x00000000
        /*0040*/ 	.short	0x0004
        /*0042*/ 	.short	0x0020
        /*0044*/ 	.byte	0x00, 0xf5, 0x21, 0x00


	//----- nvinfo : EIATTR_KPARAM_INFO
	.align		4
.L_35:
        /*0048*/ 	.byte	0x04, 0x17
        /*004a*/ 	.short	(.L_37 - .L_36)
.L_36:
        /*004c*/ 	.word	0x00000000
        /*0050*/ 	.short	0x0003
        /*0052*/ 	.short	0x0018
        /*0054*/ 	.byte	0x00, 0xf5, 0x21, 0x00


	//----- nvinfo : EIATTR_KPARAM_INFO
	.align		4
.L_37:
        /*0058*/ 	.byte	0x04, 0x17
        /*005a*/ 	.short	(.L_39 - .L_38)
.L_38:
        /*005c*/ 	.word	0x00000000
        /*0060*/ 	.short	0x0002
        /*0062*/ 	.short	0x0010
        /*0064*/ 	.byte	0x00, 0xf5, 0x21, 0x00


	//----- nvinfo : EIATTR_KPARAM_INFO
	.align		4
.L_39:
        /*0068*/ 	.byte	0x04, 0x17
        /*006a*/ 	.short	(.L_41 - .L_40)
.L_40:
        /*006c*/ 	.word	0x00000000
        /*0070*/ 	.short	0x0001
        /*0072*/ 	.short	0x0008
        /*0074*/ 	.byte	0x00, 0xf5, 0x21, 0x00


	//----- nvinfo : EIATTR_KPARAM_INFO
	.align		4
.L_41:
        /*0078*/ 	.byte	0x04, 0x17
        /*007a*/ 	.short	(.L_43 - .L_42)
.L_42:
        /*007c*/ 	.word	0x00000000
        /*0080*/ 	.short	0x0000
        /*0082*/ 	.short	0x0000
        /*0084*/ 	.byte	0x00, 0xf5, 0x21, 0x00


	//----- nvinfo : EIATTR_SPARSE_MMA_MASK
	.align		4
.L_43:
        /*0088*/ 	.byte	0x03, 0x50
        /*008a*/ 	.short	0x0000


	//----- nvinfo : EIATTR_MAXREG_COUNT
	.align		4
        /*008c*/ 	.byte	0x03, 0x1b
        /*008e*/ 	.short	0x00ff


	//----- nvinfo : EIATTR_MERCURY_ISA_VERSION
	.align		4
        /*0090*/ 	.byte	0x03, 0x5f
        /*0092*/ 	.short	0x0101


	//----- nvinfo : EIATTR_VRC_CTA_INIT_COUNT
	.align		4
        /*0094*/ 	.byte	0x02, 0x4a
	.zero		1
	.zero		1


	//----- nvinfo : EIATTR_EXIT_INSTR_OFFSETS
	.align		4
        /*0098*/ 	.byte	0x04, 0x1c
        /*009a*/ 	.short	(.L_45 - .L_44)


	//   ....[0]....
.L_44:
        /*009c*/ 	.word	0x000000c0


	//   ....[1]....
        /*00a0*/ 	.word	0x00000370


	//----- nvinfo : EIATTR_CRS_STACK_SIZE
	.align		4
.L_45:
        /*00a4*/ 	.byte	0x04, 0x1e
        /*00a6*/ 	.short	(.L_47 - .L_46)
.L_46:
        /*00a8*/ 	.word	0x00000000


	//----- nvinfo : EIATTR_CBANK_PARAM_SIZE
	.align		4
.L_47:
        /*00ac*/ 	.byte	0x03, 0x19
        /*00ae*/ 	.short	0x0038


	//----- nvinfo : EIATTR_PARAM_CBANK
	.align		4
        /*00b0*/ 	.byte	0x04, 0x0a
        /*00b2*/ 	.short	(.L_49 - .L_48)
	.align		4
.L_48:
        /*00b4*/ 	.word	index@(.nv.constant0._Z23norm_scale_shift_kernelPKfPfS1_S0_S0_S1_ii)
        /*00b8*/ 	.short	0x0380
        /*00ba*/ 	.short	0x0038


	//----- nvinfo : EIATTR_SW_WAR
	.align		4
.L_49:
        /*00bc*/ 	.byte	0x04, 0x36
        /*00be*/ 	.short	(.L_51 - .L_50)
.L_50:
        /*00c0*/ 	.word	0x00000008
.L_51:


//--------------------- .nv.info._Z10MBV_kernelPKfS0_Pfiif --------------------------
	.section	.nv.info._Z10MBV_kernelPKfS0_Pfiif,"",@"SHT_CUDA_INFO"
	.sectionflags	@""
	.align	4


	//----- nvinfo : EIATTR_CUDA_API_VERSION
	.align		4
        /*0000*/ 	.byte	0x04, 0x37
        /*0002*/ 	.short	(.L_53 - .L_52)
.L_52:
        /*0004*/ 	.word	0x00000082


	//----- nvinfo : EIATTR_KPARAM_INFO
	.align		4
.L_53:
        /*0008*/ 	.byte	0x04, 0x17
        /*000a*/ 	.short	(.L_55 - .L_54)
.L_54:
        /*000c*/ 	.word	0x00000000
        /*0010*/ 	.short	0x0005
        /*0012*/ 	.short	0x0020
        /*0014*/ 	.byte	0x00, 0xf0, 0x11, 0x00


	//----- nvinfo : EIATTR_KPARAM_INFO
	.align		4
.L_55:
        /*0018*/ 	.byte	0x04, 0x17
        /*001a*/ 	.short	(.L_57 - .L_56)
.L_56:
        /*001c*/ 	.word	0x00000000
        /*0020*/ 	.short	0x0004
        /*0022*/ 	.short	0x001c
        /*0024*/ 	.byte	0x00, 0xf0, 0x11, 0x00


	//----- nvinfo : EIATTR_KPARAM_INFO
	.align		4
.L_57:
        /*0028*/ 	.byte	0x04, 0x17
        /*002a*/ 	.short	(.L_59 - .L_58)
.L_58:
        /*002c*/ 	.word	0x00000000
        /*0030*/ 	.short	0x0003
        /*0032*/ 	.short	0x0018
        /*0034*/ 	.byte	0x00, 0xf0, 0x11, 0x00


	//----- nvinfo : EIATTR_KPARAM_INFO
	.align		4
.L_59:
        /*0038*/ 	.byte	0x04, 0x17
        /*003a*/ 	.short	(.L_61 - .L_60)
.L_60:
        /*003c*/ 	.word	0x00000000
        /*0040*/ 	.short	0x0002
        /*0042*/ 	.short	0x0010
        /*0044*/ 	.byte	0x00, 0xf5, 0x21, 0x00


	//----- nvinfo : EIATTR_KPARAM_INFO
	.align		4
.L_61:
        /*0048*/ 	.byte	0x04, 0x17
        /*004a*/ 	.short	(.L_63 - .L_62)
.L_62:
        /*004c*/ 	.word	0x00000000
        /*0050*/ 	.short	0x0001
        /*0052*/ 	.short	0x0008
        /*0054*/ 	.byte	0x00, 0xf5, 0x21, 0x00


	//----- nvinfo : EIATTR_KPARAM_INFO
	.align		4
.L_63:
        /*0058*/ 	.byte	0x04, 0x17
        /*005a*/ 	.short	(.L_65 - .L_64)
.L_64:
        /*005c*/ 	.word	0x00000000
        /*0060*/ 	.short	0x0000
        /*0062*/ 	.short	0x0000
        /*0064*/ 	.byte	0x00, 0xf5, 0x21, 0x00


	//----- nvinfo : EIATTR_SPARSE_MMA_MASK
	.align		4
.L_65:
        /*0068*/ 	.byte	0x03, 0x50
        /*006a*/ 	.short	0x0000


	//----- nvinfo : EIATTR_MAXREG_COUNT
	.align		4
        /*006c*/ 	.byte	0x03, 0x1b
        /*006e*/ 	.short	0x00ff


	//----- nvinfo : EIATTR_MERCURY_ISA_VERSION
	.align		4
        /*0070*/ 	.byte	0x03, 0x5f
        /*0072*/ 	.short	0x0101


	//----- nvinfo : EIATTR_VRC_CTA_INIT_COUNT
	.align		4
        /*0074*/ 	.byte	0x02, 0x4a
	.zero		1
	.zero		1


	//----- nvinfo : EIATTR_EXIT_INSTR_OFFSETS
	.align		4
        /*0078*/ 	.byte	0x04, 0x1c
        /*007a*/ 	.short	(.L_67 - .L_66)


	//   ....[0]....
.L_66:
        /*007c*/ 	.word	0x00000070


	//   ....[1]....
        /*0080*/ 	.word	0x000014f0


	//----- nvinfo : EIATTR_CRS_STACK_SIZE
	.align		4
.L_67:
        /*0084*/ 	.byte	0x04, 0x1e
        /*0086*/ 	.short	(.L_69 - .L_68)
.L_68:
        /*0088*/ 	.word	0x00000000


	//----- nvinfo : EIATTR_CBANK_PARAM_SIZE
	.align		4
.L_69:
        /*008c*/ 	.byte	0x03, 0x19
        /*008e*/ 	.short	0x0024


	//----- nvinfo : EIATTR_PARAM_CBANK
	.align		4
        /*0090*/ 	.byte	0x04, 0x0a
        /*0092*/ 	.short	(.L_71 - .L_70)
	.align		4
.L_70:
        /*0094*/ 	.word	index@(.nv.constant0._Z10MBV_kernelPKfS0_Pfiif)
        /*0098*/ 	.short	0x0380
        /*009a*/ 	.short	0x0024


	//----- nvinfo : EIATTR_SW_WAR
	.align		4
.L_71:
        /*009c*/ 	.byte	0x04, 0x36
        /*009e*/ 	.short	(.L_73 - .L_72)
.L_72:
        /*00a0*/ 	.word	0x00000008
.L_73:


//--------------------- .nv.info._Z10MBM_kernelPKfPfii --------------------------
	.section	.nv.info._Z10MBM_kernelPKfPfii,"",@"SHT_CUDA_INFO"
	.sectionflags	@""
	.align	4


	//----- nvinfo : EIATTR_CUDA_API_VERSION
	.align		4
        /*0000*/ 	.byte	0x04, 0x37
        /*0002*/ 	.short	(.L_75 - .L_74)
.L_74:
        /*0004*/ 	.word	0x00000082


	//----- nvinfo : EIATTR_KPARAM_INFO
	.align		4
.L_75:
        /*0008*/ 	.byte	0x04, 0x17
        /*000a*/ 	.short	(.L_77 - .L_76)
.L_76:
        /*000c*/ 	.word	0x00000000
        /*0010*/ 	.short	0x0003
        /*0012*/ 	.short	0x0014
        /*0014*/ 	.byte	0x00, 0xf0, 0x11, 0x00


	//----- nvinfo : EIATTR_KPARAM_INFO
	.align		4
.L_77:
        /*0018*/ 	.byte	0x04, 0x17
        /*001a*/ 	.short	(.L_79 - .L_78)
.L_78:
        /*001c*/ 	.word	0x00000000
        /*0020*/ 	.short	0x0002
        /*0022*/ 	.short	0x0010
        /*0024*/ 	.byte	0x00, 0xf0, 0x11, 0x00


	//----- nvinfo : EIATTR_KPARAM_INFO
	.align		4
.L_79:
        /*0028*/ 	.byte	0x04, 0x17
        /*002a*/ 	.short	(.L_81 - .L_80)
.L_80:
        /*002c*/ 	.word	0x00000000
        /*0030*/ 	.short	0x0001
        /*0032*/ 	.short	0x0008
        /*0034*/ 	.byte	0x00, 0xf5, 0x21, 0x00


	//----- nvinfo : EIATTR_KPARAM_INFO
	.align		4
.L_81:
        /*0038*/ 	.byte	0x04, 0x17
        /*003a*/ 	.short	(.L_83 - .L_82)
.L_82:
        /*003c*/ 	.word	0x00000000
        /*0040*/ 	.short	0x0000
        /*0042*/ 	.short	0x0000
        /*0044*/ 	.byte	0x00, 0xf5, 0x21, 0x00


	//----- nvinfo : EIATTR_SPARSE_MMA_MASK
	.align		4
.L_83:
        /*0048*/ 	.byte	0x03, 0x50
        /*004a*/ 	.short	0x0000


	//----- nvinfo : EIATTR_MAXREG_COUNT
	.align		4
        /*004c*/ 	.byte	0x03, 0x1b
        /*004e*/ 	.short	0x00ff


	//----- nvinfo : EIATTR_MERCURY_ISA_VERSION
	.align		4
        /*0050*/ 	.byte	0x03, 0x5f
        /*0052*/ 	.short	0x0101


	//----- nvinfo : EIATTR_VRC_CTA_INIT_COUNT
	.align		4
        /*0054*/ 	.byte	0x02, 0x4a
	.zero		1
	.zero		1


	//----- nvinfo : EIATTR_EXIT_INSTR_OFFSETS
	.align		4
        /*0058*/ 	.byte	0x04, 0x1c
        /*005a*/ 	.short	(.L_85 - .L_84)


	//   ....[0]....
.L_84:
        /*005c*/ 	.word	0x00000070


	//   ....[1]....
        /*0060*/ 	.word	0x000011c0


	//----- nvinfo : EIATTR_CRS_STACK_SIZE
	.align		4
.L_85:
        /*0064*/ 	.byte	0x04, 0x1e
        /*0066*/ 	.short	(.L_87 - .L_86)
.L_86:
        /*0068*/ 	.word	0x00000000


	//----- nvinfo : EIATTR_CBANK_PARAM_SIZE
	.align		4
.L_87:
        /*006c*/ 	.byte	0x03, 0x19
        /*006e*/ 	.short	0x0018


	//----- nvinfo : EIATTR_PARAM_CBANK
	.align		4
        /*0070*/ 	.byte	0x04, 0x0a
        /*0072*/ 	.short	(.L_89 - .L_88)
	.align		4
.L_88:
        /*0074*/ 	.word	index@(.nv.constant0._Z10MBM_kernelPKfPfii)
        /*0078*/ 	.short	0x0380
        /*007a*/ 	.short	0x0018


	//----- nvinfo : EIATTR_SW_WAR
	.align		4
.L_89:
        /*007c*/ 	.byte	0x04, 0x36
        /*007e*/ 	.short	(.L_91 - .L_90)
.L_90:
        /*0080*/ 	.word	0x00000008
.L_91:


//--------------------- .nv.callgraph             --------------------------
	.section	.nv.callgraph,"",@"SHT_CUDA_CALLGRAPH"
	.align	4
	.sectionentsize	8
	.align		4
        /*0000*/ 	.word	0x00000000
	.align		4
        /*0004*/ 	.word	0xffffffff
	.align		4
        /*0008*/ 	.word	0x00000000
	.align		4
        /*000c*/ 	.word	0xfffffffe
	.align		4
        /*0010*/ 	.word	0x00000000
	.align		4
        /*0014*/ 	.word	0xfffffffd
	.align		4
        /*0018*/ 	.word	0x00000000
	.align		4
        /*001c*/ 	.word	0xfffffffc


//--------------------- .text._Z23norm_scale_shift_kernelPKfPfS1_S0_S0_S1_ii --------------------------
	.section	.text._Z23norm_scale_shift_kernelPKfPfS1_S0_S0_S1_ii,"ax",@progbits
	.align	128
        .global         _Z23norm_scale_shift_kernelPKfPfS1_S0_S0_S1_ii
        .type           _Z23norm_scale_shift_kernelPKfPfS1_S0_S0_S1_ii,@function
        .size           _Z23norm_scale_shift_kernelPKfPfS1_S0_S0_S1_ii,(.L_x_58 - _Z23norm_scale_shift_kernelPKfPfS1_S0_S0_S1_ii)
        .other          _Z23norm_scale_shift_kernelPKfPfS1_S0_S0_S1_ii,@"STO_CUDA_ENTRY STV_DEFAULT"
_Z23norm_scale_shift_kernelPKfPfS1_S0_S0_S1_ii:
.text._Z23norm_scale_shift_kernelPKfPfS1_S0_S0_S1_ii:
[----:B------:R-:W-:Y:S01]  /*0000*/  LDC R1, c[0x0][0x37c] ;  /* 0x0000df00ff017b82 */ /* 0x000fe20000000800 */
[----:B------:R-:W0:Y:S07]  /*0010*/  S2R R3, SR_TID.Y ;  /* 0x0000000000037919 */ /* 0x000e2e0000002200 */
[----:B------:R-:W1:Y:S01]  /*0020*/  LDC R5, c[0x0][0x360] ;  /* 0x0000d800ff057b82 */ /* 0x000e620000000800 */
[----:B------:R-:W2:Y:S01]  /*0030*/  LDCU.64 UR6, c[0x0][0x3b0] ;  /* 0x00007600ff0677ac */ /* 0x000ea20008000a00 */
[----:B------:R-:W1:Y:S06]  /*0040*/  S2R R2, SR_TID.X ;  /* 0x0000000000027919 */ /* 0x000e6c0000002100 */
[----:B------:R-:W0:Y:S08]  /*0050*/  S2UR UR5, SR_CTAID.Y ;  /* 0x00000000000579c3 */ /* 0x000e300000002600 */
[----:B------:R-:W0:Y:S08]  /*0060*/  LDC R0, c[0x0][0x364] ;  /* 0x0000d900ff007b82 */ /* 0x000e300000000800 */
[----:B------:R-:W1:Y:S01]  /*0070*/  S2UR UR4, SR_CTAID.X ;  /* 0x00000000000479c3 */ /* 0x000e620000002500 */
[----:B0-----:R-:W-:-:S05]  /*0080*/  IMAD R0, R0, UR5, R3 ;  /* 0x0000000500007c24 */ /* 0x001fca000f8e0203 */
[----:B--2---:R-:W-:Y:S01]  /*0090*/  ISETP.GE.AND P0, PT, R0, UR6, PT ;  /* 0x0000000600007c0c */ /* 0x004fe2000bf06270 */
[----:B-1----:R-:W-:-:S05]  /*00a0*/  IMAD R5, R5, UR4, R2 ;  /* 0x0000000405057c24 */ /* 0x002fca000f8e0202 */
[----:B------:R-:W-:-:S13]  /*00b0*/  ISETP.GE.OR P0, PT, R5, UR7, P0 ;  /* 0x0000000705007c0c */ /* 0x000fda0008706670 */
[----:B------:R-:W-:Y:S05]  /*00c0*/  @P0 EXIT ;  /* 0x000000000000094d */ /* 0x000fea0003800000 */
[----:B------:R-:W0:Y:S01]  /*00d0*/  LDC.64 R10, c[0x0][0x390] ;  /* 0x0000e400ff0a7b82 */ /* 0x000e220000000a00 */
[----:B------:R-:W1:Y:S01]  /*00e0*/  LDCU.64 UR4, c[0x0][0x358] ;  /* 0x00006b00ff0477ac */ /* 0x000e620008000a00 */
[----:B------:R-:W-:Y:S01]  /*00f0*/  IMAD R0, R0, UR7, RZ ;  /* 0x0000000700007c24 */ /* 0x000fe2000f8e02ff */
[----:B------:R-:W2:Y:S05]  /*0100*/  LDCU.64 UR8, c[0x0][0x380] ;  /* 0x00007000ff0877ac */ /* 0x000eaa0008000a00 */
[----:B------:R-:W3:Y:S01]  /*0110*/  LDC.64 R6, c[0x0][0x388] ;  /* 0x0000e200ff067b82 */ /* 0x000ee20000000a00 */
[----:B------:R-:W-:Y:S02]  /*0120*/  IADD3 R2, P0, PT, R5, R0, RZ ;  /* 0x0000000005027210 */ /* 0x000fe40007f1e0ff */
[----:B------:R-:W-:-:S03]  /*0130*/  SHF.R.S32.HI R9, RZ, 0x1f, R5 ;  /* 0x0000001fff097819 */ /* 0x000fc60000011405 */
[----:B------:R-:W-:Y:S01]  /*0140*/  IMAD.SHL.U32 R4, R2, 0x4, RZ ;  /* 0x0000000402047824 */ /* 0x000fe200078e00ff */
[----:B------:R-:W-:Y:S01]  /*0150*/  LEA.HI.X.SX32 R9, R0, R9, 0x1, P0 ;  /* 0x0000000900097211 */ /* 0x000fe200000f0eff */
[----:B------:R-:W4:Y:S01]  /*0160*/  LDC.64 R16, c[0x0][0x3a0] ;  /* 0x0000e800ff107b82 */ /* 0x000f220000000a00 */
[----:B0-----:R-:W-:Y:S02]  /*0170*/  IMAD.WIDE R10, R5, 0x4, R10 ;  /* 0x00000004050a7825 */ /* 0x001fe400078e020a */
[----:B------:R-:W-:-:S05]  /*0180*/  SHF.L.U64.HI R2, R2, 0x2, R9 ;  /* 0x0000000202027819 */ /* 0x000fca0000010209 */
[----:B------:R-:W0:Y:S01]  /*0190*/  LDC.64 R14, c[0x0][0x398] ;  /* 0x0000e600ff0e7b82 */ /* 0x000e220000000a00 */
[----:B-1----:R0:W4:Y:S01]  /*01a0*/  LDG.E R3, desc[UR4][R10.64] ;  /* 0x000000040a037981 */ /* 0x002122000c1e1900 */
[----:B--2---:R-:W-:Y:S01]  /*01b0*/  IADD3 R12, P0, PT, R4, UR8, RZ ;  /* 0x00000008040c7c10 */ /* 0x004fe2000ff1e0ff */
[----:B---3--:R-:W-:-:S03]  /*01c0*/  IMAD.WIDE R8, R5, 0x4, R6 ;  /* 0x0000000405087825 */ /* 0x008fc600078e0206 */
[----:B------:R-:W-:-:S03]  /*01d0*/  IADD3.X R13, PT, PT, R2, UR9, RZ, P0, !PT ;  /* 0x00000009020d7c10 */ /* 0x000fc600087fe4ff */
[----:B------:R-:W2:Y:S04]  /*01e0*/  LDG.E R9, desc[UR4][R8.64] ;  /* 0x0000000408097981 */ /* 0x000ea8000c1e1900 */
[----:B------:R-:W2:Y:S01]  /*01f0*/  LDG.E R0, desc[UR4][R12.64] ;  /* 0x000000040c007981 */ /* 0x000ea2000c1e1900 */
[----:B----4-:R-:W-:-:S06]  /*0200*/  IMAD.WIDE R6, R5, 0x4, R16 ;  /* 0x0000000405067825 */ /* 0x010fcc00078e0210 */
[----:B------:R1:W5:Y:S01]  /*0210*/  LDG.E R6, desc[UR4][R6.64] ;  /* 0x0000000406067981 */ /* 0x000362000c1e1900 */
[----:B0-----:R-:W-:-:S05]  /*0220*/  IMAD.WIDE R10, R5, 0x4, R14 ;  /* 0x00000004050a7825 */ /* 0x001fca00078e020e */
[----:B------:R1:W5:Y:S01]  /*0230*/  LDG.E R5, desc[UR4][R10.64] ;  /* 0x000000040a057981 */ /* 0x000362000c1e1900 */
[----:B------:R-:W-:Y:S01]  /*0240*/  BSSY.RECONVERGENT B0, `(.L_x_0) ;  /* 0x000000d000007945 */ /* 0x000fe20003800200 */
[----:B------:R-:W0:Y:S01]  /*0250*/  MUFU.RCP R14, R3 ;  /* 0x00000003000e7308 */ /* 0x000e220000001000 */
[----:B--2---:R-:W-:-:S07]  /*0260*/  FADD R0, R0, -R9 ;  /* 0x8000000900007221 */ /* 0x004fce0000000000 */
[----:B------:R-:W2:Y:S01]  /*0270*/  FCHK P0, R0, R3 ;  /* 0x0000000300007302 */ /* 0x000ea20000000000 */
[----:B0-----:R-:W-:-:S04]  /*0280*/  FFMA R15, -R3, R14, 1 ;  /* 0x3f800000030f7423 */ /* 0x001fc8000000010e */
[----:B------:R-:W-:-:S04]  /*0290*/  FFMA R15, R14, R15, R14 ;  /* 0x0000000f0e0f7223 */ /* 0x000fc8000000000e */
[----:B------:R-:W-:-:S04]  /*02a0*/  FFMA R12, R0, R15, RZ ;  /* 0x0000000f000c7223 */ /* 0x000fc800000000ff */
[----:B------:R-:W-:-:S04]  /*02b0*/  FFMA R8, -R3, R12, R0 ;  /* 0x0000000c03087223 */ /* 0x000fc80000000100 */
[----:B------:R-:W-:Y:S01]  /*02c0*/  FFMA R12, R15, R8, R12 ;  /* 0x000000080f0c7223 */ /* 0x000fe2000000000c */
[----:B-12---:R-:W-:Y:S06]  /*02d0*/  @!P0 BRA `(.L_x_1) ;  /* 0x00000000000c8947 */ /* 0x006fec0003800000 */
[----:B------:R-:W-:-:S07]  /*02e0*/  MOV R8, 0x300 ;  /* 0x0000030000087802 */ /* 0x000fce0000000f00 */
[----:B-----5:R-:W-:Y:S05]  /*02f0*/  CALL.REL.NOINC `($__internal_0_$__cuda_sm3x_div_rn_noftz_f32_slowpath) ;  /* 0x0000000000207944 */ /* 0x020fea0003c00000 */
[----:B------:R-:W-:-:S07]  /*0300*/  IMAD.MOV.U32 R12, RZ, RZ, R0 ;  /* 0x000000ffff0c7224 */ /* 0x000fce00078e0000 */
.L_x_1:
[----:B------:R-:W-:Y:S05]  /*0310*/  BSYNC.RECONVERGENT B0 ;  /* 0x0000000000007941 */ /* 0x000fea0003800200 */
.L_x_0:
[----:B------:R-:W0:Y:S01]  /*0320*/  LDCU.64 UR6, c[0x0][0x3a8] ;  /* 0x00007500ff0677ac */ /* 0x000e220008000a00 */
[----:B-----5:R-:W-:Y:S01]  /*0330*/  FFMA R5, R5, R12, R6 ;  /* 0x0000000c05057223 */ /* 0x020fe20000000006 */
[----:B0-----:R-:W-:-:S04]  /*0340*/  IADD3 R8, P0, PT, R4, UR6, RZ ;  /* 0x0000000604087c10 */ /* 0x001fc8000ff1e0ff */
[----:B------:R-:W-:-:S05]  /*0350*/  IADD3.X R9, PT, PT, R2, UR7, RZ, P0, !PT ;  /* 0x0000000702097c10 */ /* 0x000fca00087fe4ff */
[----:B------:R-:W-:Y:S01]  /*0360*/  STG.E desc[UR4][R8.64], R5 ;  /* 0x0000000508007986 */ /* 0x000fe2000c101904 */
[----:B------:R-:W-:Y:S05]  /*0370*/  EXIT ;  /* 0x000000000000794d */ /* 0x000fea0003800000 */
        .weak           $__internal_0_$__cuda_sm3x_div_rn_noftz_f32_slowpath
        .type           $__internal_0_$__cuda_sm3x_div_rn_noftz_f32_slowpath,@function
        .size           $__internal_0_$__cuda_sm3x_div_rn_noftz_f32_slowpath,(.L_x_58 - $__internal_0_$__cuda_sm3x_div_rn_noftz_f32_slowpath)
$__internal_0_$__cuda_sm3x_div_rn_noftz_f32_slowpath:
[--C-:B------:R-:W-:Y:S01]  /*0380*/  SHF.R.U32.HI R9, RZ, 0x17, R3.reuse ;  /* 0x00000017ff097819 */ /* 0x100fe20000011603 */
[----:B------:R-:W-:Y:S01]  /*0390*/  BSSY.RECONVERGENT B1, `(.L_x_2) ;  /* 0x0000064000017945 */ /* 0x000fe20003800200 */
[--C-:B------:R-:W-:Y:S01]  /*03a0*/  SHF.R.U32.HI R7, RZ, 0x17, R0.reuse ;  /* 0x00000017ff077819 */ /* 0x100fe20000011600 */
[----:B------:R-:W-:Y:S01]  /*03b0*/  IMAD.MOV.U32 R11, RZ, RZ, R0 ;  /* 0x000000ffff0b7224 */ /* 0x000fe200078e0000 */
[----:B------:R-:W-:Y:S01]  /*03c0*/  LOP3.LUT R9, R9, 0xff, RZ, 0xc0, !PT ;  /* 0x000000ff09097812 */ /* 0x000fe200078ec0ff */
[----:B------:R-:W-:Y:S01]  /*03d0*/  IMAD.MOV.U32 R12, RZ, RZ, R3 ;  /* 0x000000ffff0c7224 */ /* 0x000fe200078e0003 */
[----:B------:R-:W-:-:S03]  /*03e0*/  LOP3.LUT R10, R7, 0xff, RZ, 0xc0, !PT ;  /* 0x000000ff070a7812 */ /* 0x000fc600078ec0ff */
[----:B------:R-:W-:Y:S02]  /*03f0*/  VIADD R14, R9, 0xffffffff ;  /* 0xffffffff090e7836 */ /* 0x000fe40000000000 */
[----:B------:R-:W-:-:S03]  /*0400*/  VIADD R13, R10, 0xffffffff ;  /* 0xffffffff0a0d7836 */ /* 0x000fc60000000000 */
[----:B------:R-:W-:-:S04]  /*0410*/  ISETP.GT.U32.AND P0, PT, R14, 0xfd, PT ;  /* 0x000000fd0e00780c */ /* 0x000fc80003f04070 */
[----:B------:R-:W-:-:S13]  /*0420*/  ISETP.GT.U32.OR P0, PT, R13, 0xfd, P0 ;  /* 0x000000fd0d00780c */ /* 0x000fda0000704470 */
[----:B------:R-:W-:Y:S01]  /*0430*/  @!P0 IMAD.MOV.U32 R7, RZ, RZ, RZ ;  /* 0x000000ffff078224 */ /* 0x000fe200078e00ff */
[----:B------:R-:W-:Y:S06]  /*0440*/  @!P0 BRA `(.L_x_3) ;  /* 0x00000000005c8947 */ /* 0x000fec0003800000 */
[----:B------:R-:W-:Y:S02]  /*0450*/  FSETP.GTU.FTZ.AND P0, PT, |R0|, +INF , PT ;  /* 0x7f8000000000780b */ /* 0x000fe40003f1c200 */
[----:B------:R-:W-:-:S04]  /*0460*/  FSETP.GTU.FTZ.AND P1, PT, |R3|, +INF , PT ;  /* 0x7f8000000300780b */ /* 0x000fc80003f3c200 */
[----:B------:R-:W-:-:S13]  /*0470*/  PLOP3.LUT P0, PT, P0, P1, PT, 0xf8, 0x8f ;  /* 0x00000000008f781c */ /* 0x000fda0000703f70 */
[----:B------:R-:W-:Y:S05]  /*0480*/  @P0 BRA `(.L_x_4) ;  /* 0x00000004004c0947 */ /* 0x000fea0003800000 */
[----:B------:R-:W-:-:S13]  /*0490*/  LOP3.LUT P0, RZ, R12, 0x7fffffff, R11, 0xc8, !PT ;  /* 0x7fffffff0cff7812 */ /* 0x000fda000780c80b */
[----:B------:R-:W-:Y:S05]  /*04a0*/  @!P0 BRA `(.L_x_5) ;  /* 0x00000004003c8947 */ /* 0x000fea0003800000 */
[C---:B------:R-:W-:Y:S02]  /*04b0*/  FSETP.NEU.FTZ.AND P2, PT, |R0|.reuse, +INF , PT ;  /* 0x7f8000000000780b */ /* 0x040fe40003f5d200 */
[----:B------:R-:W-:Y:S02]  /*04c0*/  FSETP.NEU.FTZ.AND P1, PT, |R3|, +INF , PT ;  /* 0x7f8000000300780b */ /* 0x000fe40003f3d200 */
[----:B------:R-:W-:-:S11]  /*04d0*/  FSETP.NEU.FTZ.AND P0, PT, |R0|, +INF , PT ;  /* 0x7f8000000000780b */ /* 0x000fd60003f1d200 */
[----:B------:R-:W-:Y:S05]  /*04e0*/  @!P1 BRA !P2, `(.L_x_5) ;  /* 0x00000004002c9947 */ /* 0x000fea0005000000 */
[----:B------:R-:W-:-:S04]  /*04f0*/  LOP3.LUT P2, RZ, R11, 0x7fffffff, RZ, 0xc0, !PT ;  /* 0x7fffffff0bff7812 */ /* 0x000fc8000784c0ff */
[----:B------:R-:W-:-:S13]  /*0500*/  PLOP3.LUT P1, PT, P1, P2, PT, 0x2f, 0xf2 ;  /* 0x0000000000f2781c */ /* 0x000fda0000f24577 */
[----:B------:R-:W-:Y:S05]  /*0510*/  @P1 BRA `(.L_x_6) ;  /* 0x0000000400181947 */ /* 0x000fea0003800000 */
[----:B------:R-:W-:-:S04]  /*0520*/  LOP3.LUT P1, RZ, R12, 0x7fffffff, RZ, 0xc0, !PT ;  /* 0x7fffffff0cff7812 */ /* 0x000fc8000782c0ff */
[----:B------:R-:W-:-:S13]  /*0530*/  PLOP3.LUT P0, PT, P0, P1, PT, 0x2f, 0xf2 ;  /* 0x0000000000f2781c */ /* 0x000fda0000702577 */
[----:B------:R-:W-:Y:S05]  /*0540*/  @P0 BRA `(.L_x_7) ;  /* 0x0000000400000947 */ /* 0x000fea0003800000 */
[----:B------:R-:W-:Y:S02]  /*0550*/  ISETP.GE.AND P0, PT, R13, RZ, PT ;  /* 0x000000ff0d00720c */ /* 0x000fe40003f06270 */
[----:B------:R-:W-:-:S11]  /*0560*/  ISETP.GE.AND P1, PT, R14, RZ, PT ;  /* 0x000000ff0e00720c */ /* 0x000fd60003f26270 */
[----:B------:R-:W-:Y:S02]  /*0570*/  @P0 IMAD.MOV.U32 R7, RZ, RZ, RZ ;  /* 0x000000ffff070224 */ /* 0x000fe400078e00ff */
[----:B------:R-:W-:Y:S01]  /*0580*/  @!P0 FFMA R11, R0, 1.84467440737095516160e+19, RZ ;  /* 0x5f800000000b8823 */ /* 0x000fe200000000ff */
[----:B------:R-:W-:Y:S02]  /*0590*/  @!P0 IMAD.MOV.U32 R7, RZ, RZ, -0x40 ;  /* 0xffffffc0ff078424 */ /* 0x000fe400078e00ff */
[----:B------:R-:W-:Y:S02]  /*05a0*/  @!P1 FFMA R12, R3, 1.84467440737095516160e+19, RZ ;  /* 0x5f800000030c9823 */ /* 0x000fe400000000ff */
[----:B------:R-:W-:-:S07]  /*05b0*/  @!P1 VIADD R7, R7, 0x40 ;  /* 0x0000004007079836 */ /* 0x000fce0000000000 */
.L_x_3:
[----:B------:R-:W-:Y:S01]  /*05c0*/  LEA R3, R9, 0xc0800000, 0x17 ;  /* 0xc080000009037811 */ /* 0x000fe200078eb8ff */
[----:B------:R-:W-:Y:S01]  /*05d0*/  VIADD R10, R10, 0xffffff81 ;  /* 0xffffff810a0a7836 */ /* 0x000fe20000000000 */
[----:B------:R-:W-:Y:S03]  /*05e0*/  BSSY.RECONVERGENT B2, `(.L_x_8) ;  /* 0x0000035000027945 */ /* 0x000fe60003800200 */
[----:B------:R-:W-:Y:S02]  /*05f0*/  IMAD.IADD R3, R12, 0x1, -R3 ;  /* 0x000000010c037824 */ /* 0x000fe400078e0a03 */
[C---:B------:R-:W-:Y:S01]  /*0600*/  IMAD R0, R10.reuse, -0x800000, R11 ;  /* 0xff8000000a007824 */ /* 0x040fe200078e020b */
[----:B------:R-:W-:Y:S01]  /*0610*/  IADD3 R10, PT, PT, R10, 0x7f, -R9 ;  /* 0x0000007f0a0a7810 */ /* 0x000fe20007ffe809 */
[----:B------:R-:W0:Y:S01]  /*0620*/  MUFU.RCP R12, R3 ;  /* 0x00000003000c7308 */ /* 0x000e220000001000 */
[----:B------:R-:W-:-:S03]  /*0630*/  FADD.FTZ R13, -R3, -RZ ;  /* 0x800000ff030d7221 */ /* 0x000fc60000010100 */
[----:B------:R-:W-:Y:S02]  /*0640*/  IMAD.IADD R10, R10, 0x1, R7 ;  /* 0x000000010a0a7824 */ /* 0x000fe400078e0207 */
[----:B0-----:R-:W-:-:S04]  /*0650*/  FFMA R15, R12, R13, 1 ;  /* 0x3f8000000c0f7423 */ /* 0x001fc8000000000d */
[----:B------:R-:W-:-:S04]  /*0660*/  FFMA R14, R12, R15, R12 ;  /* 0x0000000f0c0e7223 */ /* 0x000fc8000000000c */
[----:B------:R-:W-:-:S04]  /*0670*/  FFMA R11, R0, R14, RZ ;  /* 0x0000000e000b7223 */ /* 0x000fc800000000ff */
[----:B------:R-:W-:-:S04]  /*0680*/  FFMA R12, R13, R11, R0 ;  /* 0x0000000b0d0c7223 */ /* 0x000fc80000000000 */
[----:B------:R-:W-:-:S04]  /*0690*/  FFMA R11, R14, R12, R11 ;  /* 0x0000000c0e0b7223 */ /* 0x000fc8000000000b */
[----:B------:R-:W-:-:S04]  /*06a0*/  FFMA R12, R13, R11, R0 ;  /* 0x0000000b0d0c7223 */ /* 0x000fc80000000000 */
[----:B------:R-:W-:-:S05]  /*06b0*/  FFMA R0, R14, R12, R11 ;  /* 0x0000000c0e007223 */ /* 0x000fca000000000b */
[----:B------:R-:W-:-:S04]  /*06c0*/  SHF.R.U32.HI R3, RZ, 0x17, R0 ;  /* 0x00000017ff037819 */ /* 0x000fc80000011600 */
[----:B------:R-:W-:-:S05]  /*06d0*/  LOP3.LUT R3, R3, 0xff, RZ, 0xc0, !PT ;  /* 0x000000ff03037812 */ /* 0x000fca00078ec0ff */
[----:B------:R-:W-:-:S04]  /*06e0*/  IMAD.IADD R9, R3, 0x1, R10 ;  /* 0x0000000103097824 */ /* 0x000fc800078e020a */
[----:B------:R-:W-:-:S05]  /*06f0*/  VIADD R3, R9, 0xffffffff ;  /* 0xffffffff09037836 */ /* 0x000fca0000000000 */
[----:B------:R-:W-:-:S13]  /*0700*/  ISETP.GE.U32.AND P0, PT, R3, 0xfe, PT ;  /* 0x000000fe0300780c */ /* 0x000fda0003f06070 */
[----:B------:R-:W-:Y:S05]  /*0710*/  @!P0 BRA `(.L_x_9) ;  /* 0x0000000000808947 */ /* 0x000fea0003800000 */
[----:B------:R-:W-:-:S13]  /*0720*/  ISETP.GT.AND P0, PT, R9, 0xfe, PT ;  /* 0x000000fe0900780c */ /* 0x000fda0003f04270 */
[----:B------:R-:W-:Y:S05]  /*0730*/  @P0 BRA `(.L_x_10) ;  /* 0x00000000006c0947 */ /* 0x000fea0003800000 */
[----:B------:R-:W-:-:S13]  /*0740*/  ISETP.GE.AND P0, PT, R9, 0x1, PT ;  /* 0x000000010900780c */ /* 0x000fda0003f06270 */
[----:B------:R-:W-:Y:S05]  /*0750*/  @P0 BRA `(.L_x_11) ;  /* 0x0000000000740947 */ /* 0x000fea0003800000 */
[----:B------:R-:W-:Y:S02]  /*0760*/  ISETP.GE.AND P0, PT, R9, -0x18, PT ;  /* 0xffffffe80900780c */ /* 0x000fe40003f06270 */
[----:B------:R-:W-:-:S11]  /*0770*/  LOP3.LUT R0, R0, 0x80000000, RZ, 0xc0, !PT ;  /* 0x8000000000007812 */ /* 0x000fd600078ec0ff */
[----:B------:R-:W-:Y:S05]  /*0780*/  @!P0 BRA `(.L_x_11) ;  /* 0x0000000000688947 */ /* 0x000fea0003800000 */
[CCC-:B------:R-:W-:Y:S01]  /*0790*/  FFMA.RZ R3, R14.reuse, R12.reuse, R11.reuse ;  /* 0x0000000c0e037223 */ /* 0x1c0fe2000000c00b */
[CCC-:B------:R-:W-:Y:S01]  /*07a0*/  FFMA.RM R10, R14.reuse, R12.reuse, R11.reuse ;  /* 0x0000000c0e0a7223 */ /* 0x1c0fe2000000400b */
[C---:B------:R-:W-:Y:S02]  /*07b0*/  ISETP.NE.AND P2, PT, R9.reuse, RZ, PT ;  /* 0x000000ff0900720c */ /* 0x040fe40003f45270 */
[----:B------:R-:W-:Y:S02]  /*07c0*/  ISETP.NE.AND P1, PT, R9, RZ, PT ;  /* 0x000000ff0900720c */ /* 0x000fe40003f25270 */
[----:B------:R-:W-:Y:S01]  /*07d0*/  LOP3.LUT R7, R3, 0x7fffff, RZ, 0xc0, !PT ;  /* 0x007fffff03077812 */ /* 0x000fe200078ec0ff */
[----:B------:R-:W-:Y:S01]  /*07e0*/  FFMA.RP R3, R14, R12, R11 ;  /* 0x0000000c0e037223 */ /* 0x000fe2000000800b */
[----:B------:R-:W-:Y:S02]  /*07f0*/  VIADD R12, R9, 0x20 ;  /* 0x00000020090c7836 */ /* 0x000fe40000000000 */
[----:B------:R-:W-:Y:S01]  /*0800*/  LOP3.LUT R7, R7, 0x800000, RZ, 0xfc, !PT ;  /* 0x0080000007077812 */ /* 0x000fe200078efcff */
[----:B------:R-:W-:Y:S01]  /*0810*/  IMAD.MOV R9, RZ, RZ, -R9 ;  /* 0x000000ffff097224 */ /* 0x000fe200078e0a09 */
[----:B------:R-:W-:-:S02]  /*0820*/  FSETP.NEU.FTZ.AND P0, PT, R3, R10, PT ;  /* 0x0000000a0300720b */ /* 0x000fc40003f1d000 */
[----:B------:R-:W-:Y:S02]  /*0830*/  SHF.L.U32 R12, R7, R12, RZ ;  /* 0x0000000c070c7219 */ /* 0x000fe400000006ff */
[----:B------:R-:W-:Y:S02]  /*0840*/  SEL R10, R9, RZ, P2 ;  /* 0x000000ff090a7207 */ /* 0x000fe40001000000 */
[----:B------:R-:W-:Y:S02]  /*0850*/  ISETP.NE.AND P1, PT, R12, RZ, P1 ;  /* 0x000000ff0c00720c */ /* 0x000fe40000f25270 */
[----:B------:R-:W-:Y:S02]  /*0860*/  SHF.R.U32.HI R10, RZ, R10, R7 ;  /* 0x0000000aff0a7219 */ /* 0x000fe40000011607 */
[----:B------:R-:W-:Y:S02]  /*0870*/  PLOP3.LUT P0, PT, P0, P1, PT, 0xf8, 0x8f ;  /* 0x00000000008f781c */ /* 0x000fe40000703f70 */
[----:B------:R-:W-:-:S02]  /*0880*/  SHF.R.U32.HI R12, RZ, 0x1, R10 ;  /* 0x00000001ff0c7819 */ /* 0x000fc4000001160a */
[----:B------:R-:W-:-:S04]  /*0890*/  SEL R3, RZ, 0x1, !P0 ;  /* 0x00000001ff037807 */ /* 0x000fc80004000000 */
[----:B------:R-:W-:-:S04]  /*08a0*/  LOP3.LUT R3, R3, 0x1, R12, 0xf8, !PT ;  /* 0x0000000103037812 */ /* 0x000fc800078ef80c */
[----:B------:R-:W-:-:S05]  /*08b0*/  LOP3.LUT R3, R3, R10, RZ, 0xc0, !PT ;  /* 0x0000000a03037212 */ /* 0x000fca00078ec0ff */
[----:B------:R-:W-:-:S05]  /*08c0*/  IMAD.IADD R3, R12, 0x1, R3 ;  /* 0x000000010c037824 */ /* 0x000fca00078e0203 */
[----:B------:R-:W-:Y:S01]  /*08d0*/  LOP3.LUT R0, R3, R0, RZ, 0xfc, !PT ;  /* 0x0000000003007212 */ /* 0x000fe200078efcff */
[----:B------:R-:W-:Y:S06]  /*08e0*/  BRA `(.L_x_11) ;  /* 0x0000000000107947 */ /* 0x000fec0003800000 */
.L_x_10:
[----:B------:R-:W-:-:S04]  /*08f0*/  LOP3.LUT R0, R0, 0x80000000, RZ, 0xc0, !PT ;  /* 0x8000000000007812 */ /* 0x000fc800078ec0ff */
[----:B------:R-:W-:Y:S01]  /*0900*/  LOP3.LUT R0, R0, 0x7f800000, RZ, 0xfc, !PT ;  /* 0x7f80000000007812 */ /* 0x000fe200078efcff */
[----:B------:R-:W-:Y:S06]  /*0910*/  BRA `(.L_x_11) ;  /* 0x0000000000047947 */ /* 0x000fec0003800000 */
.L_x_9:
[----:B------:R-:W-:-:S07]  /*0920*/  IMAD R0, R10, 0x800000, R0 ;  /* 0x008000000a007824 */ /* 0x000fce00078e0200 */
.L_x_11:
[----:B------:R-:W-:Y:S05]  /*0930*/  BSYNC.RECONVERGENT B2 ;  /* 0x0000000000027941 */ /* 0x000fea0003800200 */
.L_x_8:
[----:B------:R-:W-:Y:S05]  /*0940*/  BRA `(.L_x_12) ;  /* 0x0000000000207947 */ /* 0x000fea0003800000 */
.L_x_7:
[----:B------:R-:W-:-:S04]  /*0950*/  LOP3.LUT R0, R12, 0x80000000, R11, 0x48, !PT ;  /* 0x800000000c007812 */ /* 0x000fc800078e480b */
[----:B------:R-:W-:Y:S01]  /*0960*/  LOP3.LUT R0, R0, 0x7f800000, RZ, 0xfc, !PT ;  /* 0x7f80000000007812 */ /* 0x000fe200078efcff */
[----:B------:R-:W-:Y:S06]  /*0970*/  BRA `(.L_x_12) ;  /* 0x0000000000147947 */ /* 0x000fec0003800000 */
.L_x_6:
[----:B------:R-:W-:Y:S01]  /*0980*/  LOP3.LUT R0, R12, 0x80000000, R11, 0x48, !PT ;  /* 0x800000000c007812 */ /* 0x000fe200078e480b */
[----:B------:R-:W-:Y:S06]  /*0990*/  BRA `(.L_x_12) ;  /* 0x00000000000c7947 */ /* 0x000fec0003800000 */
.L_x_5:
[----:B------:R-:W0:Y:S01]  /*09a0*/  MUFU.RSQ R0, -QNAN ;  /* 0xffc0000000007908 */ /* 0x000e220000001400 */
[----:B------:R-:W-:Y:S05]  /*09b0*/  BRA `(.L_x_12) ;  /* 0x0000000000047947 */ /* 0x000fea0003800000 */
.L_x_4:
[----:B------:R-:W-:-:S07]  /*09c0*/  FADD.FTZ R0, R0, R3 ;  /* 0x0000000300007221 */ /* 0x000fce0000010000 */
.L_x_12:
[----:B------:R-:W-:Y:S05]  /*09d0*/  BSYNC.RECONVERGENT B1 ;  /* 0x0000000000017941 */ /* 0x000fea0003800200 */
.L_x_2:
[----:B------:R-:W-:-:S04]  /*09e0*/  IMAD.MOV.U32 R9, RZ, RZ, 0x0 ;  /* 0x00000000ff097424 */ /* 0x000fc800078e00ff */
[----:B0-----:R-:W-:Y:S05]  /*09f0*/  RET.REL.NODEC R8 `(_Z23norm_scale_shift_kernelPKfPfS1_S0_S0_S1_ii) ;  /* 0xfffffff408807950 */ /* 0x001fea0003c3ffff */
.L_x_13:
[----:B------:R-:W-:-:S00]  /*0a00*/  BRA `(.L_x_13) ;  /* 0xfffffffc00fc7947 */ /* 0x000fc0000383ffff */
[----:B------:R-:W-:-:S00]  /*0a10*/  NOP ;  /* 0x0000000000007918 */ /* 0x000fc00000000000 */
        /* <DEDUP_REMOVED lines=14> */
.L_x_58:


//--------------------- .text._Z10MBV_kernelPKfS0_Pfiif --------------------------
	.section	.text._Z10MBV_kernelPKfS0_Pfiif,"ax",@progbits
	.align	128
        .global         _Z10MBV_kernelPKfS0_Pfiif
        .type           _Z10MBV_kernelPKfS0_Pfiif,@function
        .size           _Z10MBV_kernelPKfS0_Pfiif,(.L_x_60 - _Z10MBV_kernelPKfS0_Pfiif)
        .other          _Z10MBV_kernelPKfS0_Pfiif,@"STO_CUDA_ENTRY STV_DEFAULT"
_Z10MBV_kernelPKfS0_Pfiif:
.text._Z10MBV_kernelPKfS0_Pfiif:
[----:B------:R-:W-:Y:S01]  /*0000*/  LDC R1, c[0x0][0x37c] ;  /* 0x0000df00ff017b82 */ /* 0x000fe20000000800 */
[----:B------:R-:W0:Y:S07]  /*0010*/  S2R R2, SR_TID.X ;  /* 0x0000000000027919 */ /* 0x000e2e0000002100 */
[----:B------:R-:W0:Y:S08]  /*0020*/  S2UR UR4, SR_CTAID.X ;  /* 0x00000000000479c3 */ /* 0x000e300000002500 */
[----:B------:R-:W0:Y:S08]  /*0030*/  LDC R3, c[0x0][0x360] ;  /* 0x0000d800ff037b82 */ /* 0x000e300000000800 */
[----:B------:R-:W1:Y:S01]  /*0040*/  LDC R0, c[0x0][0x39c] ;  /* 0x0000e700ff007b82 */ /* 0x000e620000000800 */
[----:B0-----:R-:W-:-:S05]  /*0050*/  IMAD R3, R3, UR4, R2 ;  /* 0x0000000403037c24 */ /* 0x001fca000f8e0202 */
[----:B-1----:R-:W-:-:S13]  /*0060*/  ISETP.GE.AND P0, PT, R3, R0, PT ;  /* 0x000000000300720c */ /* 0x002fda0003f06270 */
[----:B------:R-:W-:Y:S05]  /*0070*/  @P0 EXIT ;  /* 0x000000000000094d */ /* 0x000fea0003800000 */
[----:B------:R-:W0:Y:S01]  /*0080*/  LDCU UR7, c[0x0][0x398] ;  /* 0x00007300ff0777ac */ /* 0x000e220008000800 */
[----:B------:R-:W-:Y:S01]  /*0090*/  IMAD.MOV.U32 R25, RZ, RZ, RZ ;  /* 0x000000ffff197224 */ /* 0x000fe200078e00ff */
[----:B------:R-:W1:Y:S01]  /*00a0*/  LDCU.64 UR8, c[0x0][0x358] ;  /* 0x00006b00ff0877ac */ /* 0x000e620008000a00 */
[----:B0-----:R-:W-:-:S09]  /*00b0*/  UISETP.GE.AND UP0, UPT, UR7, 0x1, UPT ;  /* 0x000000010700788c */ /* 0x001fd2000bf06270 */
[----:B-1----:R-:W-:Y:S05]  /*00c0*/  BRA.U !UP0, `(.L_x_14) ;  /* 0x00000011087c7547 */ /* 0x002fea000b800000 */
[----:B------:R-:W0:Y:S02]  /*00d0*/  LDC.64 R4, c[0x0][0x388] ;  /* 0x0000e200ff047b82 */ /* 0x000e240000000a00 */
[----:B0-----:R-:W-:-:S06]  /*00e0*/  IMAD.WIDE R4, R3, 0x4, R4 ;  /* 0x0000000403047825 */ /* 0x001fcc00078e0204 */
[----:B------:R0:W5:Y:S01]  /*00f0*/  LDG.E R4, desc[UR8][R4.64] ;  /* 0x0000000804047981 */ /* 0x000162000c1e1900 */
[----:B------:R-:W-:Y:S01]  /*0100*/  UISETP.GE.U32.AND UP1, UPT, UR7, 0x10, UPT ;  /* 0x000000100700788c */ /* 0x000fe2000bf26070 */
[----:B------:R-:W-:Y:S01]  /*0110*/  IMAD.MOV.U32 R25, RZ, RZ, RZ ;  /* 0x000000ffff197224 */ /* 0x000fe200078e00ff */
[----:B------:R-:W-:Y:S01]  /*0120*/  ULOP3.LUT UR12, UR7, 0xf, URZ, 0xc0, !UPT ;  /* 0x0000000f070c7892 */ /* 0x000fe2000f8ec0ff */
[----:B------:R-:W-:-:S03]  /*0130*/  UMOV UR4, URZ ;  /* 0x000000ff00047c82 */ /* 0x000fc60008000000 */
[----:B------:R-:W-:-:S03]  /*0140*/  UISETP.NE.AND UP0, UPT, UR12, URZ, UPT ;  /* 0x000000ff0c00728c */ /* 0x000fc6000bf05270 */
[----:B0-----:R-:W-:Y:S08]  /*0150*/  BRA.U !UP1, `(.L_x_15) ;  /* 0x0000000909607547 */ /* 0x001ff0000b800000 */
[----:B------:R-:W0:Y:S01]  /*0160*/  LDC R2, c[0x0][0x39c] ;  /* 0x0000e700ff027b82 */ /* 0x000e220000000800 */
[----:B------:R-:W-:Y:S01]  /*0170*/  ULOP3.LUT UR4, UR7, 0x7ffffff0, URZ, 0xc0, !UPT ;  /* 0x7ffffff007047892 */ /* 0x000fe2000f8ec0ff */
[C---:B------:R-:W-:Y:S01]  /*0180*/  IMAD.SHL.U32 R6, R0.reuse, 0x2, RZ ;  /* 0x0000000200067824 */ /* 0x040fe200078e00ff */
[----:B------:R-:W1:Y:S01]  /*0190*/  LDCU.64 UR10, c[0x0][0x380] ;  /* 0x00007000ff0a77ac */ /* 0x000e620008000a00 */
[C---:B------:R-:W-:Y:S02]  /*01a0*/  IMAD R5, R0.reuse, 0x3, RZ ;  /* 0x0000000300057824 */ /* 0x040fe400078e02ff */
[C---:B------:R-:W-:Y:S01]  /*01b0*/  IMAD.SHL.U32 R7, R0.reuse, 0x4, RZ ;  /* 0x0000000400077824 */ /* 0x040fe200078e00ff */
[----:B------:R-:W-:Y:S01]  /*01c0*/  UIADD3 UR5, UPT, UPT, -UR4, URZ, URZ ;  /* 0x000000ff04057290 */ /* 0x000fe2000fffe1ff */
[C---:B------:R-:W-:Y:S02]  /*01d0*/  IMAD R8, R0.reuse, 0x5, RZ ;  /* 0x0000000500087824 */ /* 0x040fe400078e02ff */
[----:B------:R-:W-:-:S02]  /*01e0*/  IMAD R9, R0, 0x6, RZ ;  /* 0x0000000600097824 */ /* 0x000fc400078e02ff */
[C---:B------:R-:W-:Y:S02]  /*01f0*/  IMAD R10, R0.reuse, 0x7, RZ ;  /* 0x00000007000a7824 */ /* 0x040fe400078e02ff */
[C---:B------:R-:W-:Y:S02]  /*0200*/  IMAD.SHL.U32 R11, R0.reuse, 0x8, RZ ;  /* 0x00000008000b7824 */ /* 0x040fe400078e00ff */
[C---:B------:R-:W-:Y:S02]  /*0210*/  IMAD R12, R0.reuse, 0x9, RZ ;  /* 0x00000009000c7824 */ /* 0x040fe400078e02ff */
[C---:B------:R-:W-:Y:S02]  /*0220*/  IMAD R13, R0.reuse, 0xa, RZ ;  /* 0x0000000a000d7824 */ /* 0x040fe400078e02ff */
[C---:B------:R-:W-:Y:S02]  /*0230*/  IMAD R18, R0.reuse, 0xb, RZ ;  /* 0x0000000b00127824 */ /* 0x040fe400078e02ff */
[----:B------:R-:W-:-:S02]  /*0240*/  IMAD R19, R0, 0xc, RZ ;  /* 0x0000000c00137824 */ /* 0x000fc400078e02ff */
[C---:B------:R-:W-:Y:S02]  /*0250*/  IMAD R20, R0.reuse, 0xd, RZ ;  /* 0x0000000d00147824 */ /* 0x040fe400078e02ff */
[C---:B------:R-:W-:Y:S02]  /*0260*/  IMAD R21, R0.reuse, 0xe, RZ ;  /* 0x0000000e00157824 */ /* 0x040fe400078e02ff */
[----:B------:R-:W-:Y:S02]  /*0270*/  IMAD R22, R0, 0xf, RZ ;  /* 0x0000000f00167824 */ /* 0x000fe400078e02ff */
[----:B------:R-:W-:Y:S02]  /*0280*/  IMAD.MOV.U32 R25, RZ, RZ, RZ ;  /* 0x000000ffff197224 */ /* 0x000fe400078e00ff */
[----:B-1----:R-:W-:-:S07]  /*0290*/  IMAD.MOV.U32 R23, RZ, RZ, RZ ;  /* 0x000000ffff177224 */ /* 0x002fce00078e00ff */
.L_x_16:
[----:B------:R-:W-:Y:S02]  /*02a0*/  SHF.R.S32.HI R24, RZ, 0x1f, R3 ;  /* 0x0000001fff187819 */ /* 0x000fe40000011403 */
[----:B------:R-:W-:-:S04]  /*02b0*/  IADD3 R15, P0, PT, R3, R23, RZ ;  /* 0x00000017030f7210 */ /* 0x000fc80007f1e0ff */
[----:B------:R-:W-:Y:S02]  /*02c0*/  LEA.HI.X.SX32 R16, R23, R24, 0x1, P0 ;  /* 0x0000001817107211 */ /* 0x000fe400000f0eff */
[----:B------:R-:W-:-:S04]  /*02d0*/  LEA R14, P0, R15, UR10, 0x2 ;  /* 0x0000000a0f0e7c11 */ /* 0x000fc8000f8010ff */
[----:B------:R-:W-:Y:S02]  /*02e0*/  LEA.HI.X R15, R15, UR11, R16, 0x2, P0 ;  /* 0x0000000b0f0f7c11 */ /* 0x000fe400080f1410 */
[----:B0-----:R-:W-:-:S04]  /*02f0*/  IADD3 R16, P0, PT, R3, R2, RZ ;  /* 0x0000000203107210 */ /* 0x001fc80007f1e0ff */
[----:B------:R-:W2:Y:S01]  /*0300*/  LDG.E R15, desc[UR8][R14.64] ;  /* 0x000000080e0f7981 */ /* 0x000ea2000c1e1900 */
[----:B------:R-:W-:Y:S02]  /*0310*/  LEA.HI.X.SX32 R17, R2, R24, 0x1, P0 ;  /* 0x0000001802117211 */ /* 0x000fe400000f0eff */
[----:B------:R-:W-:-:S04]  /*0320*/  LEA R26, P0, R16, UR10, 0x2 ;  /* 0x0000000a101a7c11 */ /* 0x000fc8000f8010ff */
[----:B------:R-:W-:Y:S02]  /*0330*/  LEA.HI.X R27, R16, UR11, R17, 0x2, P0 ;  /* 0x0000000b101b7c11 */ /* 0x000fe400080f1411 */
[----:B------:R-:W-:-:S03]  /*0340*/  IADD3 R17, P0, PT, R3, R6, RZ ;  /* 0x0000000603117210 */ /* 0x000fc60007f1e0ff */
[----:B------:R-:W3:Y:S01]  /*0350*/  LDG.E R29, desc[UR8][R26.64] ;  /* 0x000000081a1d7981 */ /* 0x000ee2000c1e1900 */
[----:B------:R-:W-:Y:S02]  /*0360*/  LEA.HI.X.SX32 R28, R6, R24, 0x1, P0 ;  /* 0x00000018061c7211 */ /* 0x000fe400000f0eff */
[----:B------:R-:W-:-:S04]  /*0370*/  LEA R16, P0, R17, UR10, 0x2 ;  /* 0x0000000a11107c11 */ /* 0x000fc8000f8010ff */
[----:B------:R-:W-:-:S05]  /*0380*/  LEA.HI.X R17, R17, UR11, R28, 0x2, P0 ;  /* 0x0000000b11117c11 */ /* 0x000fca00080f141c */
[----:B------:R0:W4:Y:S01]  /*0390*/  LDG.E R28, desc[UR8][R16.64] ;  /* 0x00000008101c7981 */ /* 0x000122000c1e1900 */
[----:B--2--5:R-:W-:Y:S01]  /*03a0*/  FADD R14, -R4, R15 ;  /* 0x0000000f040e7221 */ /* 0x024fe20000000100 */
[----:B------:R-:W-:-:S03]  /*03b0*/  IADD3 R15, P0, PT, R3, R5, RZ ;  /* 0x00000005030f7210 */ /* 0x000fc60007f1e0ff */
[----:B------:R-:W-:Y:S01]  /*03c0*/  FFMA R25, R14, R14, R25 ;  /* 0x0000000e0e197223 */ /* 0x000fe20000000019 */
[----:B0-----:R-:W-:Y:S02]  /*03d0*/  LEA.HI.X.SX32 R16, R5, R24, 0x1, P0 ;  /* 0x0000001805107211 */ /* 0x001fe400000f0eff */
[----:B------:R-:W-:-:S04]  /*03e0*/  LEA R14, P0, R15, UR10, 0x2 ;  /* 0x0000000a0f0e7c11 */ /* 0x000fc8000f8010ff */
[----:B------:R-:W-:Y:S01]  /*03f0*/  LEA.HI.X R15, R15, UR11, R16, 0x2, P0 ;  /* 0x0000000b0f0f7c11 */ /* 0x000fe200080f1410 */
[----:B---3--:R-:W-:Y:S01]  /*0400*/  FADD R26, -R4, R29 ;  /* 0x0000001d041a7221 */ /* 0x008fe20000000100 */
[----:B------:R-:W-:-:S03]  /*0410*/  IADD3 R29, P0, PT, R3, R7, RZ ;  /* 0x00000007031d7210 */ /* 0x000fc60007f1e0ff */
[----:B------:R0:W2:Y:S01]  /*0420*/  LDG.E R27, desc[UR8][R14.64] ;  /* 0x000000080e1b7981 */ /* 0x0000a2000c1e1900 */
[----:B------:R-:W-:Y:S01]  /*0430*/  LEA.HI.X.SX32 R17, R7, R24, 0x1, P0 ;  /* 0x0000001807117211 */ /* 0x000fe200000f0eff */
[----:B------:R-:W-:Y:S01]  /*0440*/  FFMA R26, R26, R26, R25 ;  /* 0x0000001a1a1a7223 */ /* 0x000fe20000000019 */
[----:B------:R-:W-:-:S04]  /*0450*/  LEA R16, P0, R29, UR10, 0x2 ;  /* 0x0000000a1d107c11 */ /* 0x000fc8000f8010ff */
[----:B------:R-:W-:Y:S01]  /*0460*/  LEA.HI.X R17, R29, UR11, R17, 0x2, P0 ;  /* 0x0000000b1d117c11 */ /* 0x000fe200080f1411 */
[----:B----4-:R-:W-:Y:S01]  /*0470*/  FADD R25, -R4, R28 ;  /* 0x0000001c04197221 */ /* 0x010fe20000000100 */
[----:B------:R-:W-:-:S03]  /*0480*/  IADD3 R28, P0, PT, R3, R8, RZ ;  /* 0x00000008031c7210 */ /* 0x000fc60007f1e0ff */
[----:B------:R1:W3:Y:S01]  /*0490*/  LDG.E R29, desc[UR8][R16.64] ;  /* 0x00000008101d7981 */ /* 0x0002e2000c1e1900 */
[----:B0-----:R-:W-:Y:S01]  /*04a0*/  LEA.HI.X.SX32 R15, R8, R24, 0x1, P0 ;  /* 0x00000018080f7211 */ /* 0x001fe200000f0eff */
[----:B------:R-:W-:Y:S01]  /*04b0*/  FFMA R26, R25, R25, R26 ;  /* 0x00000019191a7223 */ /* 0x000fe2000000001a */
[----:B------:R-:W-:-:S04]  /*04c0*/  LEA R14, P0, R28, UR10, 0x2 ;  /* 0x0000000a1c0e7c11 */ /* 0x000fc8000f8010ff */
[----:B------:R-:W-:-:S05]  /*04d0*/  LEA.HI.X R15, R28, UR11, R15, 0x2, P0 ;  /* 0x0000000b1c0f7c11 */ /* 0x000fca00080f140f */
[----:B------:R0:W4:Y:S01]  /*04e0*/  LDG.E R25, desc[UR8][R14.64] ;  /* 0x000000080e197981 */ /* 0x000122000c1e1900 */
[----:B------:R-:W-:-:S04]  /*04f0*/  IADD3 R28, P0, PT, R3, R9, RZ ;  /* 0x00000009031c7210 */ /* 0x000fc80007f1e0ff */
[----:B-1----:R-:W-:Y:S02]  /*0500*/  LEA.HI.X.SX32 R17, R9, R24, 0x1, P0 ;  /* 0x0000001809117211 */ /* 0x002fe400000f0eff */
[----:B------:R-:W-:-:S04]  /*0510*/  LEA R16, P0, R28, UR10, 0x2 ;  /* 0x0000000a1c107c11 */ /* 0x000fc8000f8010ff */
[----:B------:R-:W-:Y:S02]  /*0520*/  LEA.HI.X R17, R28, UR11, R17, 0x2, P0 ;  /* 0x0000000b1c117c11 */ /* 0x000fe400080f1411 */
[----:B------:R-:W-:-:S04]  /*0530*/  IADD3 R28, P0, PT, R3, R10, RZ ;  /* 0x0000000a031c7210 */ /* 0x000fc80007f1e0ff */
[----:B0-----:R-:W-:Y:S02]  /*0540*/  LEA.HI.X.SX32 R15, R10, R24, 0x1, P0 ;  /* 0x000000180a0f7211 */ /* 0x001fe400000f0eff */
[----:B------:R-:W-:-:S04]  /*0550*/  LEA R14, P0, R28, UR10, 0x2 ;  /* 0x0000000a1c0e7c11 */ /* 0x000fc8000f8010ff */
[----:B------:R-:W-:Y:S02]  /*0560*/  LEA.HI.X R15, R28, UR11, R15, 0x2, P0 ;  /* 0x0000000b1c0f7c11 */ /* 0x000fe400080f140f */
[----:B------:R-:W-:Y:S01]  /*0570*/  IADD3 R28, P0, PT, R3, R11, RZ ;  /* 0x0000000b031c7210 */ /* 0x000fe20007f1e0ff */
[----:B--2---:R-:W-:-:S04]  /*0580*/  FADD R27, -R4, R27 ;  /* 0x0000001b041b7221 */ /* 0x004fc80000000100 */
[----:B------:R-:W-:Y:S02]  /*0590*/  FFMA R26, R27, R27, R26 ;  /* 0x0000001b1b1a7223 */ /* 0x000fe4000000001a */
[----:B------:R0:W2:Y:S01]  /*05a0*/  LDG.E R27, desc[UR8][R16.64] ;  /* 0x00000008101b7981 */ /* 0x0000a2000c1e1900 */
[----:B---3--:R-:W-:Y:S01]  /*05b0*/  FADD R29, -R4, R29 ;  /* 0x0000001d041d7221 */ /* 0x008fe20000000100 */
[----:B0-----:R-:W-:-:S03]  /*05c0*/  LEA.HI.X.SX32 R17, R11, R24, 0x1, P0 ;  /* 0x000000180b117211 */ /* 0x001fc600000f0eff */
[----:B------:R-:W-:Y:S01]  /*05d0*/  FFMA R26, R29, R29, R26 ;  /* 0x0000001d1d1a7223 */ /* 0x000fe2000000001a */
[C---:B------:R-:W-:Y:S01]  /*05e0*/  LEA R16, P0, R28.reuse, UR10, 0x2 ;  /* 0x0000000a1c107c11 */ /* 0x040fe2000f8010ff */
[----:B------:R0:W3:Y:S03]  /*05f0*/  LDG.E R29, desc[UR8][R14.64] ;  /* 0x000000080e1d7981 */ /* 0x0000e6000c1e1900 */
[----:B------:R-:W-:Y:S01]  /*0600*/  LEA.HI.X R17, R28, UR11, R17, 0x2, P0 ;  /* 0x0000000b1c117c11 */ /* 0x000fe200080f1411 */
[----:B----4-:R-:W-:-:S04]  /*0610*/  FADD R25, -R4, R25 ;  /* 0x0000001904197221 */ /* 0x010fc80000000100 */
[----:B------:R-:W-:Y:S02]  /*0620*/  FFMA R26, R25, R25, R26 ;  /* 0x00000019191a7223 */ /* 0x000fe4000000001a */
[----:B------:R1:W4:Y:S01]  /*0630*/  LDG.E R25, desc[UR8][R16.64] ;  /* 0x0000000810197981 */ /* 0x000322000c1e1900 */
[----:B------:R-:W-:-:S04]  /*0640*/  IADD3 R28, P0, PT, R3, R12, RZ ;  /* 0x0000000c031c7210 */ /* 0x000fc80007f1e0ff */
[----:B0-----:R-:W-:Y:S02]  /*0650*/  LEA.HI.X.SX32 R15, R12, R24, 0x1, P0 ;  /* 0x000000180c0f7211 */ /* 0x001fe400000f0eff */
[----:B------:R-:W-:-:S04]  /*0660*/  LEA R14, P0, R28, UR10, 0x2 ;  /* 0x0000000a1c0e7c11 */ /* 0x000fc8000f8010ff */
[----:B------:R-:W-:Y:S02]  /*0670*/  LEA.HI.X R15, R28, UR11, R15, 0x2, P0 ;  /* 0x0000000b1c0f7c11 */ /* 0x000fe400080f140f */
[----:B------:R-:W-:-:S04]  /*0680*/  IADD3 R28, P0, PT, R3, R13, RZ ;  /* 0x0000000d031c7210 */ /* 0x000fc80007f1e0ff */
[----:B-1----:R-:W-:Y:S02]  /*0690*/  LEA.HI.X.SX32 R17, R13, R24, 0x1, P0 ;  /* 0x000000180d117211 */ /* 0x002fe400000f0eff */
        /* <DEDUP_REMOVED lines=23> */
[----:B------:R-:W-:-:S04]  /*0810*/  IADD3 R28, P0, PT, R3, R21, RZ ;  /* 0x00000015031c7210 */ /* 0x000fc80007f1e0ff */
[----:B------:R-:W4:Y:S01]  /*0820*/  LDG.E R15, desc[UR8][R14.64] ;  /* 0x000000080e0f7981 */ /* 0x000f22000c1e1900 */
[----:B--2---:R-:W-:-:S04]  /*0830*/  FADD R27, -R4, R27 ;  /* 0x0000001b041b7221 */ /* 0x004fc80000000100 */
[----:B------:R-:W-:Y:S02]  /*0840*/  FFMA R26, R27, R27, R26 ;  /* 0x0000001b1b1a7223 */ /* 0x000fe4000000001a */
[----:B------:R0:W2:Y:S01]  /*0850*/  LDG.E R27, desc[UR8][R16.64] ;  /* 0x00000008101b7981 */ /* 0x0000a2000c1e1900 */
[----:B---3--:R-:W-:Y:S01]  /*0860*/  FADD R29, -R4, R29 ;  /* 0x0000001d041d7221 */ /* 0x008fe20000000100 */
[----:B0-----:R-:W-:-:S03]  /*0870*/  LEA.HI.X.SX32 R17, R21, R24, 0x1, P0 ;  /* 0x0000001815117211 */ /* 0x001fc600000f0eff */
[----:B------:R-:W-:Y:S01]  /*0880*/  FFMA R26, R29, R29, R26 ;  /* 0x0000001d1d1a7223 */ /* 0x000fe2000000001a */
[----:B------:R-:W-:Y:S01]  /*0890*/  LEA R16, P0, R28, UR10, 0x2 ;  /* 0x0000000a1c107c11 */ /* 0x000fe2000f8010ff */
[----:B----4-:R-:W-:-:S03]  /*08a0*/  FADD R25, -R4, R25 ;  /* 0x0000001904197221 */ /* 0x010fc60000000100 */
[----:B------:R-:W-:Y:S01]  /*08b0*/  LEA.HI.X R17, R28, UR11, R17, 0x2, P0 ;  /* 0x0000000b1c117c11 */ /* 0x000fe200080f1411 */
[----:B------:R-:W-:Y:S01]  /*08c0*/  FFMA R26, R25, R25, R26 ;  /* 0x00000019191a7223 */ /* 0x000fe2000000001a */
[----:B------:R-:W-:-:S04]  /*08d0*/  IADD3 R25, P0, PT, R3, R22, RZ ;  /* 0x0000001603197210 */ /* 0x000fc80007f1e0ff */
[----:B------:R-:W3:Y:S01]  /*08e0*/  LDG.E R17, desc[UR8][R16.64] ;  /* 0x0000000810117981 */ /* 0x000ee2000c1e1900 */
[----:B------:R-:W-:Y:S02]  /*08f0*/  LEA.HI.X.SX32 R28, R22, R24, 0x1, P0 ;  /* 0x00000018161c7211 */ /* 0x000fe400000f0eff */
[----:B------:R-:W-:-:S04]  /*0900*/  LEA R24, P0, R25, UR10, 0x2 ;  /* 0x0000000a19187c11 */ /* 0x000fc8000f8010ff */
[----:B------:R-:W-:-:S06]  /*0910*/  LEA.HI.X R25, R25, UR11, R28, 0x2, P0 ;  /* 0x0000000b19197c11 */ /* 0x000fcc00080f141c */
[----:B------:R-:W4:Y:S01]  /*0920*/  LDG.E R25, desc[UR8][R24.64] ;  /* 0x0000000818197981 */ /* 0x000f22000c1e1900 */
[----:B------:R-:W-:-:S04]  /*0930*/  UIADD3 UR5, UPT, UPT, UR5, 0x10, URZ ;  /* 0x0000001005057890 */ /* 0x000fc8000fffe0ff */
[----:B------:R-:W-:Y:S01]  /*0940*/  UISETP.NE.AND UP1, UPT, UR5, URZ, UPT ;  /* 0x000000ff0500728c */ /* 0x000fe2000bf25270 */
[----:B------:R-:W-:Y:S01]  /*0950*/  FADD R15, -R4, R15 ;  /* 0x0000000f040f7221 */ /* 0x000fe20000000100 */
[C---:B------:R-:W-:Y:S02]  /*0960*/  IMAD R23, R0.reuse, 0x10, R23 ;  /* 0x0000001000177824 */ /* 0x040fe400078e0217 */
[C---:B------:R-:W-:Y:S02]  /*0970*/  IMAD R2, R0.reuse, 0x10, R2 ;  /* 0x0000001000027824 */ /* 0x040fe400078e0202 */
[C---:B------:R-:W-:Y:S02]  /*0980*/  IMAD R6, R0.reuse, 0x10, R6 ;  /* 0x0000001000067824 */ /* 0x040fe400078e0206 */
[C---:B------:R-:W-:Y:S02]  /*0990*/  IMAD R5, R0.reuse, 0x10, R5 ;  /* 0x0000001000057824 */ /* 0x040fe400078e0205 */
[----:B------:R-:W-:-:S02]  /*09a0*/  IMAD R7, R0, 0x10, R7 ;  /* 0x0000001000077824 */ /* 0x000fc400078e0207 */
[C---:B------:R-:W-:Y:S02]  /*09b0*/  IMAD R8, R0.reuse, 0x10, R8 ;  /* 0x0000001000087824 */ /* 0x040fe400078e0208 */
        /* <DEDUP_REMOVED lines=9> */
[----:B------:R-:W-:Y:S02]  /*0a50*/  IMAD R22, R0, 0x10, R22 ;  /* 0x0000001000167824 */ /* 0x000fe400078e0216 */
[----:B--2---:R-:W-:-:S04]  /*0a60*/  FADD R27, -R4, R27 ;  /* 0x0000001b041b7221 */ /* 0x004fc80000000100 */
[----:B------:R-:W-:-:S04]  /*0a70*/  FFMA R26, R27, R27, R26 ;  /* 0x0000001b1b1a7223 */ /* 0x000fc8000000001a */
[----:B------:R-:W-:Y:S01]  /*0a80*/  FFMA R26, R15, R15, R26 ;  /* 0x0000000f0f1a7223 */ /* 0x000fe2000000001a */
[----:B---3--:R-:W-:-:S04]  /*0a90*/  FADD R27, -R4, R17 ;  /* 0x00000011041b7221 */ /* 0x008fc80000000100 */
[----:B------:R-:W-:Y:S01]  /*0aa0*/  FFMA R26, R27, R27, R26 ;  /* 0x0000001b1b1a7223 */ /* 0x000fe2000000001a */
[----:B----4-:R-:W-:-:S04]  /*0ab0*/  FADD R15, -R4, R25 ;  /* 0x00000019040f7221 */ /* 0x010fc80000000100 */
[----:B------:R-:W-:Y:S01]  /*0ac0*/  FFMA R25, R15, R15, R26 ;  /* 0x0000000f0f197223 */ /* 0x000fe2000000001a */
[----:B------:R-:W-:Y:S06]  /*0ad0*/  BRA.U UP1, `(.L_x_16) ;  /* 0xfffffff501f07547 */ /* 0x000fec000b83ffff */
.L_x_15:
[----:B------:R-:W-:Y:S05]  /*0ae0*/  BRA.U !UP0, `(.L_x_14) ;  /* 0x0000000508f47547 */ /* 0x000fea000b800000 */
[----:B------:R-:W-:Y:S01]  /*0af0*/  UISETP.GE.U32.AND UP0, UPT, UR12, 0x8, UPT ;  /* 0x000000080c00788c */ /* 0x000fe2000bf06070 */
[----:B------:R-:W-:Y:S01]  /*0b00*/  SHF.R.S32.HI R2, RZ, 0x1f, R3 ;  /* 0x0000001fff027819 */ /* 0x000fe20000011403 */
[----:B------:R-:W-:-:S04]  /*0b10*/  ULOP3.LUT UR6, UR7, 0x7, URZ, 0xc0, !UPT ;  /* 0x0000000707067892 */ /* 0x000fc8000f8ec0ff */
[----:B------:R-:W-:-:S03]  /*0b20*/  UISETP.NE.AND UP1, UPT, UR6, URZ, UPT ;  /* 0x000000ff0600728c */ /* 0x000fc6000bf25270 */
[----:B------:R-:W-:Y:S08]  /*0b30*/  BRA.U !UP0, `(.L_x_17) ;  /* 0x0000000508087547 */ /* 0x000ff0000b800000 */
[----:B------:R-:W0:Y:S01]  /*0b40*/  LDCU.64 UR10, c[0x0][0x380] ;  /* 0x00007000ff0a77ac */ /* 0x000e220008000a00 */
[----:B------:R-:W-:-:S04]  /*0b50*/  IMAD R5, R0, UR4, RZ ;  /* 0x0000000400057c24 */ /* 0x000fc8000f8e02ff */
[----:B------:R-:W-:Y:S01]  /*0b60*/  IMAD.IADD R7, R5, 0x1, R0 ;  /* 0x0000000105077824 */ /* 0x000fe200078e0200 */
[----:B------:R-:W-:-:S04]  /*0b70*/  IADD3 R10, P0, PT, R3, R5, RZ ;  /* 0x00000005030a7210 */ /* 0x000fc80007f1e0ff */
[----:B------:R-:W-:Y:S02]  /*0b80*/  IADD3 R8, P1, PT, R3, R7, RZ ;  /* 0x0000000703087210 */ /* 0x000fe40007f3e0ff */
[-C--:B------:R-:W-:Y:S01]  /*0b90*/  LEA.HI.X.SX32 R13, R5, R2.reuse, 0x1, P0 ;  /* 0x00000002050d7211 */ /* 0x080fe200000f0eff */
[C-C-:B------:R-:W-:Y:S01]  /*0ba0*/  IMAD.IADD R5, R7.reuse, 0x1, R0.reuse ;  /* 0x0000000107057824 */ /* 0x140fe200078e0200 */
[----:B------:R-:W-:Y:S02]  /*0bb0*/  LEA.HI.X.SX32 R11, R7, R2, 0x1, P1 ;  /* 0x00000002070b7211 */ /* 0x000fe400008f0eff */
[----:B0-----:R-:W-:Y:S02]  /*0bc0*/  LEA R14, P1, R8, UR10, 0x2 ;  /* 0x0000000a080e7c11 */ /* 0x001fe4000f8210ff */
[----:B------:R-:W-:Y:S02]  /*0bd0*/  LEA R6, P0, R10, UR10, 0x2 ;  /* 0x0000000a0a067c11 */ /* 0x000fe4000f8010ff */
[----:B------:R-:W-:Y:S01]  /*0be0*/  LEA.HI.X R15, R8, UR11, R11, 0x2, P1 ;  /* 0x0000000b080f7c11 */ /* 0x000fe200088f140b */
[----:B------:R-:W-:Y:S01]  /*0bf0*/  IMAD.IADD R11, R5, 0x1, R0 ;  /* 0x00000001050b7824 */ /* 0x000fe200078e0200 */
[----:B------:R-:W-:-:S02]  /*0c00*/  IADD3 R9, P2, PT, R3, R5, RZ ;  /* 0x0000000503097210 */ /* 0x000fc40007f5e0ff */
[----:B------:R-:W-:Y:S01]  /*0c10*/  LEA.HI.X R7, R10, UR11, R13, 0x2, P0 ;  /* 0x0000000b0a077c11 */ /* 0x000fe200080f140d */
[--C-:B------:R-:W-:Y:S01]  /*0c20*/  IMAD.IADD R13, R11, 0x1, R0.reuse ;  /* 0x000000010b0d7824 */ /* 0x100fe200078e0200 */
[-C--:B------:R-:W-:Y:S01]  /*0c30*/  LEA.HI.X.SX32 R10, R5, R2.reuse, 0x1, P2 ;  /* 0x00000002050a7211 */ /* 0x080fe200010f0eff */
[----:B------:R-:W2:Y:S01]  /*0c40*/  LDG.E R17, desc[UR8][R14.64] ;  /* 0x000000080e117981 */ /* 0x000ea2000c1e1900 */
[----:B------:R-:W-:Y:S02]  /*0c50*/  LEA R8, P0, R9, UR10, 0x2 ;  /* 0x0000000a09087c11 */ /* 0x000fe4000f8010ff */
[----:B------:R-:W-:Y:S01]  /*0c60*/  IADD3 R12, P1, PT, R3, R11, RZ ;  /* 0x0000000b030c7210 */ /* 0x000fe20007f3e0ff */
[----:B------:R-:W-:Y:S01]  /*0c70*/  IMAD.IADD R21, R13, 0x1, R0 ;  /* 0x000000010d157824 */ /* 0x000fe200078e0200 */
[----:B------:R-:W-:Y:S01]  /*0c80*/  LEA.HI.X R9, R9, UR11, R10, 0x2, P0 ;  /* 0x0000000b09097c11 */ /* 0x000fe200080f140a */
[----:B------:R0:W3:Y:S01]  /*0c90*/  LDG.E R5, desc[UR8][R6.64] ;  /* 0x0000000806057981 */ /* 0x0000e2000c1e1900 */
[----:B------:R-:W-:-:S02]  /*0ca0*/  LEA.HI.X.SX32 R11, R11, R2, 0x1, P1 ;  /* 0x000000020b0b7211 */ /* 0x000fc400008f0eff */
[C---:B------:R-:W-:Y:S01]  /*0cb0*/  LEA R10, P0, R12.reuse, UR10, 0x2 ;  /* 0x0000000a0c0a7c11 */ /* 0x040fe2000f8010ff */
[----:B------:R-:W-:Y:S01]  /*0cc0*/  IMAD.IADD R23, R21, 0x1, R0 ;  /* 0x0000000115177824 */ /* 0x000fe200078e0200 */
[----:B------:R-:W-:Y:S01]  /*0cd0*/  IADD3 R16, P1, PT, R3, R13, RZ ;  /* 0x0000000d03107210 */ /* 0x000fe20007f3e0ff */
[----:B------:R1:W4:Y:S01]  /*0ce0*/  LDG.E R19, desc[UR8][R8.64] ;  /* 0x0000000808137981 */ /* 0x000322000c1e1900 */
[----:B------:R-:W-:Y:S02]  /*0cf0*/  LEA.HI.X R11, R12, UR11, R11, 0x2, P0 ;  /* 0x0000000b0c0b7c11 */ /* 0x000fe400080f140b */
[----:B------:R-:W-:Y:S02]  /*0d00*/  LEA.HI.X.SX32 R13, R13, R2, 0x1, P1 ;  /* 0x000000020d0d7211 */ /* 0x000fe400008f0eff */
[C---:B------:R-:W-:Y:S02]  /*0d10*/  LEA R12, P0, R16.reuse, UR10, 0x2 ;  /* 0x0000000a100c7c11 */ /* 0x040fe4000f8010ff */
[----:B0-----:R-:W-:Y:S01]  /*0d20*/  IADD3 R7, P1, PT, R3, R21, RZ ;  /* 0x0000001503077210 */ /* 0x001fe20007f3e0ff */
[----:B------:R3:W4:Y:S01]  /*0d30*/  LDG.E R11, desc[UR8][R10.64] ;  /* 0x000000080a0b7981 */ /* 0x000722000c1e1900 */
[----:B------:R-:W-:-:S02]  /*0d40*/  LEA.HI.X R13, R16, UR11, R13, 0x2, P0 ;  /* 0x0000000b100d7c11 */ /* 0x000fc400080f140d */
[-C--:B------:R-:W-:Y:S02]  /*0d50*/  LEA.HI.X.SX32 R16, R21, R2.reuse, 0x1, P1 ;  /* 0x0000000215107211 */ /* 0x080fe400008f0eff */
[----:B------:R-:W-:Y:S02]  /*0d60*/  LEA R6, P0, R7, UR10, 0x2 ;  /* 0x0000000a07067c11 */ /* 0x000fe4000f8010ff */
[----:B------:R-:W-:Y:S01]  /*0d70*/  IADD3 R15, P1, PT, R3, R23, RZ ;  /* 0x00000017030f7210 */ /* 0x000fe20007f3e0ff */
[----:B------:R-:W4:Y:S01]  /*0d80*/  LDG.E R13, desc[UR8][R12.64] ;  /* 0x000000080c0d7981 */ /* 0x000f22000c1e1900 */
[----:B------:R-:W-:Y:S01]  /*0d90*/  LEA.HI.X R7, R7, UR11, R16, 0x2, P0 ;  /* 0x0000000b07077c11 */ /* 0x000fe200080f1410 */
[C---:B------:R-:W-:Y:S01]  /*0da0*/  IMAD.IADD R16, R23.reuse, 0x1, R0 ;  /* 0x0000000117107824 */ /* 0x040fe200078e0200 */
[----:B------:R-:W-:Y:S02]  /*0db0*/  LEA.HI.X.SX32 R18, R23, R2, 0x1, P1 ;  /* 0x0000000217127211 */ /* 0x000fe400008f0eff */
[----:B------:R-:W-:-:S02]  /*0dc0*/  LEA R14, P0, R15, UR10, 0x2 ;  /* 0x0000000a0f0e7c11 */ /* 0x000fc4000f8010ff */
[----:B-1----:R-:W-:Y:S01]  /*0dd0*/  IADD3 R9, P1, PT, R3, R16, RZ ;  /* 0x0000001003097210 */ /* 0x002fe20007f3e0ff */
[----:B------:R-:W4:Y:S01]  /*0de0*/  LDG.E R7, desc[UR8][R6.64] ;  /* 0x0000000806077981 */ /* 0x000f22000c1e1900 */
[----:B------:R-:W-:Y:S02]  /*0df0*/  LEA.HI.X R15, R15, UR11, R18, 0x2, P0 ;  /* 0x0000000b0f0f7c11 */ /* 0x000fe400080f1412 */
[----:B------:R-:W-:Y:S02]  /*0e00*/  LEA.HI.X.SX32 R16, R16, R2, 0x1, P1 ;  /* 0x0000000210107211 */ /* 0x000fe400008f0eff */
[C---:B------:R-:W-:Y:S02]  /*0e10*/  LEA R8, P0, R9.reuse, UR10, 0x2 ;  /* 0x0000000a09087c11 */ /* 0x040fe4000f8010ff */
[----:B------:R-:W4:Y:S02]  /*0e20*/  LDG.E R15, desc[UR8][R14.64] ;  /* 0x000000080e0f7981 */ /* 0x000f24000c1e1900 */
[----:B------:R-:W-:-:S06]  /*0e30*/  LEA.HI.X R9, R9, UR11, R16, 0x2, P0 ;  /* 0x0000000b09097c11 */ /* 0x000fcc00080f1410 */
[----:B------:R-:W4:Y:S01]  /*0e40*/  LDG.E R9, desc[UR8][R8.64] ;  /* 0x0000000808097981 */ /* 0x000f22000c1e1900 */
[----:B------:R-:W-:Y:S01]  /*0e50*/  UIADD3 UR4, UPT, UPT, UR4, 0x8, URZ ;  /* 0x0000000804047890 */ /* 0x000fe2000fffe0ff */
[C---:B--2--5:R-:W-:Y:S01]  /*0e60*/  FADD R17, -R4.reuse, R17 ;  /* 0x0000001104117221 */ /* 0x064fe20000000100 */
[----:B---3--:R-:W-:-:S04]  /*0e70*/  FADD R10, -R4, R5 ;  /* 0x00000005040a7221 */ /* 0x008fc80000000100 */
[----:B------:R-:W-:Y:S01]  /*0e80*/  FFMA R10, R10, R10, R25 ;  /* 0x0000000a0a0a7223 */ /* 0x000fe20000000019 */
[----:B----4-:R-:W-:-:S03]  /*0e90*/  FADD R19, -R4, R19 ;  /* 0x0000001304137221 */ /* 0x010fc60000000100 */
[----:B------:R-:W-:-:S04]  /*0ea0*/  FFMA R10, R17, R17, R10 ;  /* 0x00000011110a7223 */ /* 0x000fc8000000000a */
[----:B------:R-:W-:Y:S01]  /*0eb0*/  FFMA R10, R19, R19, R10 ;  /* 0x00000013130a7223 */ /* 0x000fe2000000000a */
[----:B------:R-:W-:-:S04]  /*0ec0*/  FADD R11, -R4, R11 ;  /* 0x0000000b040b7221 */ /* 0x000fc80000000100 */
        /* <DEDUP_REMOVED lines=8> */
[----:B------:R-:W-:-:S07]  /*0f50*/  FFMA R25, R9, R9, R10 ;  /* 0x0000000909197223 */ /* 0x000fce000000000a */
.L_x_17:
[----:B------:R-:W-:Y:S05]  /*0f60*/  BRA.U !UP1, `(.L_x_14) ;  /* 0x0000000109d47547 */ /* 0x000fea000b800000 */
[----:B------:R-:W-:Y:S02]  /*0f70*/  UISETP.GE.U32.AND UP0, UPT, UR6, 0x4, UPT ;  /* 0x000000040600788c */ /* 0x000fe4000bf06070 */
        /* <DEDUP_REMOVED lines=9> */
[C---:B------:R-:W-:Y:S01]  /*1010*/  IMAD.IADD R5, R9.reuse, 0x1, R0 ;  /* 0x0000000109057824 */ /* 0x040fe200078e0200 */
[----:B------:R-:W-:-:S03]  /*1020*/  LEA.HI.X.SX32 R12, R9, R2, 0x1, P1 ;  /* 0x00000002090c7211 */ /* 0x000fc600008f0eff */
[----:B------:R-:W-:Y:S01]  /*1030*/  IMAD.IADD R14, R5, 0x1, R0 ;  /* 0x00000001050e7824 */ /* 0x000fe200078e0200 */
[----:B0-----:R-:W-:Y:S02]  /*1040*/  LEA R8, P0, R7, UR10, 0x2 ;  /* 0x0000000a07087c11 */ /* 0x001fe4000f8010ff */
[----:B------:R-:W-:Y:S02]  /*1050*/  LEA R6, P1, R11, UR10, 0x2 ;  /* 0x0000000a0b067c11 */ /* 0x000fe4000f8210ff */
[----:B------:R-:W-:Y:S02]  /*1060*/  IADD3 R13, P2, PT, R3, R5, RZ ;  /* 0x00000005030d7210 */ /* 0x000fe40007f5e0ff */
[----:B------:R-:W-:Y:S02]  /*1070*/  LEA.HI.X R9, R7, UR11, R10, 0x2, P0 ;  /* 0x0000000b07097c11 */ /* 0x000fe400080f140a */
[----:B------:R-:W-:Y:S02]  /*1080*/  LEA.HI.X R7, R11, UR11, R12, 0x2, P1 ;  /* 0x0000000b0b077c11 */ /* 0x000fe400088f140c */
[----:B------:R-:W-:-:S02]  /*1090*/  LEA.HI.X.SX32 R12, R5, R2, 0x1, P2 ;  /* 0x00000002050c7211 */ /* 0x000fc400010f0eff */
[----:B------:R-:W-:Y:S01]  /*10a0*/  LEA R10, P0, R13, UR10, 0x2 ;  /* 0x0000000a0d0a7c11 */ /* 0x000fe2000f8010ff */
[----:B------:R-:W2:Y:S01]  /*10b0*/  LDG.E R9, desc[UR8][R8.64] ;  /* 0x0000000808097981 */ /* 0x000ea2000c1e1900 */
[----:B------:R-:W-:Y:S02]  /*10c0*/  IADD3 R5, P1, PT, R3, R14, RZ ;  /* 0x0000000e03057210 */ /* 0x000fe40007f3e0ff */
[----:B------:R-:W-:Y:S01]  /*10d0*/  LEA.HI.X R11, R13, UR11, R12, 0x2, P0 ;  /* 0x0000000b0d0b7c11 */ /* 0x000fe200080f140c */
[----:B------:R-:W3:Y:S01]  /*10e0*/  LDG.E R7, desc[UR8][R6.64] ;  /* 0x0000000806077981 */ /* 0x000ee2000c1e1900 */
[----:B------:R-:W-:Y:S02]  /*10f0*/  LEA.HI.X.SX32 R14, R14, R2, 0x1, P1 ;  /* 0x000000020e0e7211 */ /* 0x000fe400008f0eff */
[C---:B------:R-:W-:Y:S02]  /*1100*/  LEA R12, P0, R5.reuse, UR10, 0x2 ;  /* 0x0000000a050c7c11 */ /* 0x040fe4000f8010ff */
[----:B------:R-:W4:Y:S02]  /*1110*/  LDG.E R11, desc[UR8][R10.64] ;  /* 0x000000080a0b7981 */ /* 0x000f24000c1e1900 */
[----:B------:R-:W-:-:S06]  /*1120*/  LEA.HI.X R13, R5, UR11, R14, 0x2, P0 ;  /* 0x0000000b050d7c11 */ /* 0x000fcc00080f140e */
[----:B------:R-:W4:Y:S01]  /*1130*/  LDG.E R13, desc[UR8][R12.64] ;  /* 0x000000080c0d7981 */ /* 0x000f22000c1e1900 */
[----:B------:R-:W-:Y:S01]  /*1140*/  UIADD3 UR4, UPT, UPT, UR4, 0x4, URZ ;  /* 0x0000000404047890 */ /* 0x000fe2000fffe0ff */
[----:B--2--5:R-:W-:-:S04]  /*1150*/  FADD R14, -R4, R9 ;  /* 0x00000009040e7221 */ /* 0x024fc80000000100 */
[----:B------:R-:W-:Y:S01]  /*1160*/  FFMA R14, R14, R14, R25 ;  /* 0x0000000e0e0e7223 */ /* 0x000fe20000000019 */
[----:B---3--:R-:W-:-:S04]  /*1170*/  FADD R5, -R4, R7 ;  /* 0x0000000704057221 */ /* 0x008fc80000000100 */
[----:B------:R-:W-:Y:S01]  /*1180*/  FFMA R14, R5, R5, R14 ;  /* 0x00000005050e7223 */ /* 0x000fe2000000000e */
[----:B----4-:R-:W-:-:S04]  /*1190*/  FADD R5, -R4, R11 ;  /* 0x0000000b04057221 */ /* 0x010fc80000000100 */
[----:B------:R-:W-:Y:S01]  /*11a0*/  FFMA R14, R5, R5, R14 ;  /* 0x00000005050e7223 */ /* 0x000fe2000000000e */
[----:B------:R-:W-:-:S04]  /*11b0*/  FADD R25, -R4, R13 ;  /* 0x0000000d04197221 */ /* 0x000fc80000000100 */
[----:B------:R-:W-:-:S07]  /*11c0*/  FFMA R25, R25, R25, R14 ;  /* 0x0000001919197223 */ /* 0x000fce000000000e */
.L_x_18:
[----:B------:R-:W-:Y:S05]  /*11d0*/  BRA.U !UP1, `(.L_x_14) ;  /* 0x0000000109387547 */ /* 0x000fea000b800000 */
[----:B------:R-:W-:Y:S01]  /*11e0*/  IMAD R5, R0, UR4, RZ ;  /* 0x0000000400057c24 */ /* 0x000fe2000f8e02ff */
[----:B------:R-:W0:Y:S01]  /*11f0*/  LDCU.64 UR10, c[0x0][0x380] ;  /* 0x00007000ff0a77ac */ /* 0x000e220008000a00 */
[----:B------:R-:W-:-:S12]  /*1200*/  UIADD3 UR5, UPT, UPT, -UR5, URZ, URZ ;  /* 0x000000ff05057290 */ /* 0x000fd8000fffe1ff */
.L_x_19:
[----:B------:R-:W-:-:S04]  /*1210*/  IADD3 R7, P0, PT, R3, R5, RZ ;  /* 0x0000000503077210 */ /* 0x000fc80007f1e0ff */
[----:B------:R-:W-:Y:S02]  /*1220*/  LEA.HI.X.SX32 R8, R5, R2, 0x1, P0 ;  /* 0x0000000205087211 */ /* 0x000fe400000f0eff */
[----:B0-----:R-:W-:-:S04]  /*1230*/  LEA R6, P0, R7, UR10, 0x2 ;  /* 0x0000000a07067c11 */ /* 0x001fc8000f8010ff */
[----:B------:R-:W-:-:S06]  /*1240*/  LEA.HI.X R7, R7, UR11, R8, 0x2, P0 ;  /* 0x0000000b07077c11 */ /* 0x000fcc00080f1408 */
[----:B------:R-:W2:Y:S01]  /*1250*/  LDG.E R7, desc[UR8][R6.64] ;  /* 0x0000000806077981 */ /* 0x000ea2000c1e1900 */
[----:B------:R-:W-:Y:S01]  /*1260*/  UIADD3 UR5, UPT, UPT, UR5, 0x1, URZ ;  /* 0x0000000105057890 */ /* 0x000fe2000fffe0ff */
[----:B------:R-:W-:-:S03]  /*1270*/  IMAD.IADD R5, R5, 0x1, R0 ;  /* 0x0000000105057824 */ /* 0x000fc600078e0200 */
[----:B------:R-:W-:Y:S01]  /*1280*/  UISETP.NE.AND UP0, UPT, UR5, URZ, UPT ;  /* 0x000000ff0500728c */ /* 0x000fe2000bf05270 */
[----:B--2--5:R-:W-:-:S04]  /*1290*/  FADD R8, -R4, R7 ;  /* 0x0000000704087221 */ /* 0x024fc80000000100 */
[----:B------:R-:W-:-:S04]  /*12a0*/  FFMA R25, R8, R8, R25 ;  /* 0x0000000808197223 */ /* 0x000fc80000000019 */
[----:B------:R-:W-:Y:S05]  /*12b0*/  BRA.U UP0, `(.L_x_19) ;  /* 0xfffffffd00d47547 */ /* 0x000fea000b83ffff */
.L_x_14:
[----:B-----5:R-:W-:Y:S01]  /*12c0*/  I2FP.F32.S32 R4, UR7 ;  /* 0x0000000700047c45 */ /* 0x020fe20008201400 */
[----:B------:R-:W-:Y:S03]  /*12d0*/  BSSY.RECONVERGENT B0, `(.L_x_20) ;  /* 0x000000c000007945 */ /* 0x000fe60003800200 */
[----:B------:R-:W0:Y:S08]  /*12e0*/  MUFU.RCP R5, R4 ;  /* 0x0000000400057308 */ /* 0x000e300000001000 */
[----:B------:R-:W1:Y:S01]  /*12f0*/  FCHK P0, R25, R4 ;  /* 0x0000000419007302 */ /* 0x000e620000000000 */
[----:B0-----:R-:W-:-:S04]  /*1300*/  FFMA R0, -R4, R5, 1 ;  /* 0x3f80000004007423 */ /* 0x001fc80000000105 */
[----:B------:R-:W-:-:S04]  /*1310*/  FFMA R0, R5, R0, R5 ;  /* 0x0000000005007223 */ /* 0x000fc80000000005 */
[----:B------:R-:W-:-:S04]  /*1320*/  FFMA R5, R0, R25, RZ ;  /* 0x0000001900057223 */ /* 0x000fc800000000ff */
[----:B------:R-:W-:-:S04]  /*1330*/  FFMA R2, -R4, R5, R25 ;  /* 0x0000000504027223 */ /* 0x000fc80000000119 */
[----:B------:R-:W-:Y:S01]  /*1340*/  FFMA R0, R0, R2, R5 ;  /* 0x0000000200007223 */ /* 0x000fe20000000005 */
[----:B-1----:R-:W-:Y:S06]  /*1350*/  @!P0 BRA `(.L_x_21) ;  /* 0x00000000000c8947 */ /* 0x002fec0003800000 */
[----:B------:R-:W-:Y:S01]  /*1360*/  IMAD.MOV.U32 R5, RZ, RZ, R25 ;  /* 0x000000ffff057224 */ /* 0x000fe200078e0019 */
[----:B------:R-:W-:-:S07]  /*1370*/  MOV R2, 0x1390 ;  /* 0x0000139000027802 */ /* 0x000fce0000000f00 */
[----:B------:R-:W-:Y:S05]  /*1380*/  CALL.REL.NOINC `($__internal_2_$__cuda_sm3x_div_rn_noftz_f32_slowpath) ;  /* 0x0000000000b47944 */ /* 0x000fea0003c00000 */
.L_x_21:
[----:B------:R-:W-:Y:S05]  /*1390*/  BSYNC.RECONVERGENT B0 ;  /* 0x0000000000007941 */ /* 0x000fea0003800200 */
.L_x_20:
[----:B------:R-:W0:Y:S01]  /*13a0*/  LDCU UR4, c[0x0][0x3a0] ;  /* 0x00007400ff0477ac */ /* 0x000e220008000800 */
[----:B------:R-:W-:Y:S01]  /*13b0*/  BSSY.RECONVERGENT B0, `(.L_x_22) ;  /* 0x000000e000007945 */ /* 0x000fe20003800200 */
[----:B0-----:R-:W-:-:S04]  /*13c0*/  FADD R0, R0, UR4 ;  /* 0x0000000400007e21 */ /* 0x001fc80008000000 */
[----:B------:R-:W-:Y:S01]  /*13d0*/  VIADD R2, R0, 0xf3000000 ;  /* 0xf300000000027836 */ /* 0x000fe20000000000 */
[----:B------:R0:W1:Y:S04]  /*13e0*/  MUFU.RSQ R7, R0 ;  /* 0x0000000000077308 */ /* 0x0000680000001400 */
[----:B------:R-:W-:-:S13]  /*13f0*/  ISETP.GT.U32.AND P0, PT, R2, 0x727fffff, PT ;  /* 0x727fffff0200780c */ /* 0x000fda0003f04070 */
[----:B01----:R-:W-:Y:S05]  /*1400*/  @!P0 BRA `(.L_x_23) ;  /* 0x0000000000108947 */ /* 0x003fea0003800000 */
[----:B------:R-:W-:-:S07]  /*1410*/  MOV R8, 0x1430 ;  /* 0x0000143000087802 */ /* 0x000fce0000000f00 */
[----:B------:R-:W-:Y:S05]  /*1420*/  CALL.REL.NOINC `($__internal_1_$__cuda_sm20_sqrt_rn_f32_slowpath) ;  /* 0x0000000000347944 */ /* 0x000fea0003c00000 */
[----:B------:R-:W-:Y:S01]  /*1430*/  IMAD.MOV.U32 R5, RZ, RZ, R2 ;  /* 0x000000ffff057224 */ /* 0x000fe200078e0002 */
[----:B------:R-:W-:Y:S06]  /*1440*/  BRA `(.L_x_24) ;  /* 0x0000000000107947 */ /* 0x000fec0003800000 */
.L_x_23:
[----:B------:R-:W-:Y:S01]  /*1450*/  FMUL.FTZ R5, R0, R7 ;  /* 0x0000000700057220 */ /* 0x000fe20000410000 */
[----:B------:R-:W-:-:S03]  /*1460*/  FMUL.FTZ R2, R7, 0.5 ;  /* 0x3f00000007027820 */ /* 0x000fc60000410000 */
[----:B------:R-:W-:-:S04]  /*1470*/  FFMA R0, -R5, R5, R0 ;  /* 0x0000000505007223 */ /* 0x000fc80000000100 */
[----:B------:R-:W-:-:S07]  /*1480*/  FFMA R5, R0, R2, R5 ;  /* 0x0000000200057223 */ /* 0x000fce0000000005 */
.L_x_24:
[----:B------:R-:W-:Y:S05]  /*1490*/  BSYNC.RECONVERGENT B0 ;  /* 0x0000000000007941 */ /* 0x000fea0003800200 */
.L_x_22:
[----:B------:R-:W0:Y:S01]  /*14a0*/  LDCU.64 UR4, c[0x0][0x390] ;  /* 0x00007200ff0477ac */ /* 0x000e220008000a00 */
[----:B------:R-:W-:Y:S02]  /*14b0*/  SHF.R.S32.HI R0, RZ, 0x1f, R3 ;  /* 0x0000001fff007819 */ /* 0x000fe40000011403 */
[----:B0-----:R-:W-:-:S04]  /*14c0*/  LEA R2, P0, R3, UR4, 0x2 ;  /* 0x0000000403027c11 */ /* 0x001fc8000f8010ff */
[----:B------:R-:W-:-:S05]  /*14d0*/  LEA.HI.X R3, R3, UR5, R0, 0x2, P0 ;  /* 0x0000000503037c11 */ /* 0x000fca00080f1400 */
[----:B------:R-:W-:Y:S01]  /*14e0*/  STG.E desc[UR8][R2.64], R5 ;  /* 0x0000000502007986 */ /* 0x000fe2000c101908 */
[----:B------:R-:W-:Y:S05]  /*14f0*/  EXIT ;  /* 0x000000000000794d */ /* 0x000fea0003800000 */
        .weak           $__internal_1_$__cuda_sm20_sqrt_rn_f32_slowpath
        .type           $__internal_1_$__cuda_sm20_sqrt_rn_f32_slowpath,@function
        .size           $__internal_1_$__cuda_sm20_sqrt_rn_f32_slowpath,($__internal_2_$__cuda_sm3x_div_rn_noftz_f32_slowpath - $__internal_1_$__cuda_sm20_sqrt_rn_f32_slowpath)
$__internal_1_$__cuda_sm20_sqrt_rn_f32_slowpath:
[----:B------:R-:W-:-:S13]  /*1500*/  LOP3.LUT P0, RZ, R0, 0x7fffffff, RZ, 0xc0, !PT ;  /* 0x7fffffff00ff7812 */ /* 0x000fda000780c0ff */
[----:B------:R-:W-:Y:S01]  /*1510*/  @!P0 IMAD.MOV.U32 R2, RZ, RZ, R0 ;  /* 0x000000ffff028224 */ /* 0x000fe200078e0000 */
[----:B------:R-:W-:Y:S06]  /*1520*/  @!P0 BRA `(.L_x_25) ;  /* 0x0000000000408947 */ /* 0x000fec0003800000 */
[----:B------:R-:W-:-:S13]  /*1530*/  FSETP.GEU.FTZ.AND P0, PT, R0, RZ, PT ;  /* 0x000000ff0000720b */ /* 0x000fda0003f1e000 */
[----:B------:R-:W-:Y:S01]  /*1540*/  @!P0 IMAD.MOV.U32 R2, RZ, RZ, 0x7fffffff ;  /* 0x7fffffffff028424 */ /* 0x000fe200078e00ff */
[----:B------:R-:W-:Y:S06]  /*1550*/  @!P0 BRA `(.L_x_25) ;  /* 0x0000000000348947 */ /* 0x000fec0003800000 */
[----:B------:R-:W-:-:S13]  /*1560*/  FSETP.GTU.FTZ.AND P0, PT, |R0|, +INF , PT ;  /* 0x7f8000000000780b */ /* 0x000fda0003f1c200 */
[----:B------:R-:W-:Y:S01]  /*1570*/  @P0 FADD.FTZ R2, R0, 1 ;  /* 0x3f80000000020421 */ /* 0x000fe20000010000 */
[----:B------:R-:W-:Y:S06]  /*1580*/  @P0 BRA `(.L_x_25) ;  /* 0x0000000000280947 */ /* 0x000fec0003800000 */
[----:B------:R-:W-:-:S13]  /*1590*/  FSETP.NEU.FTZ.AND P0, PT, |R0|, +INF , PT ;  /* 0x7f8000000000780b */ /* 0x000fda0003f1d200 */
[----:B------:R-:W-:-:S04]  /*15a0*/  @P0 FFMA R4, R0, 1.84467440737095516160e+19, RZ ;  /* 0x5f80000000040823 */ /* 0x000fc800000000ff */
[----:B------:R-:W0:Y:S02]  /*15b0*/  @P0 MUFU.RSQ R5, R4 ;  /* 0x0000000400050308 */ /* 0x000e240000001400 */
[----:B0-----:R-:W-:Y:S01]  /*15c0*/  @P0 FMUL.FTZ R7, R4, R5 ;  /* 0x0000000504070220 */ /* 0x001fe20000410000 */
[----:B------:R-:W-:-:S03]  /*15d0*/  @P0 FMUL.FTZ R5, R5, 0.5 ;  /* 0x3f00000005050820 */ /* 0x000fc60000410000 */
[----:B------:R-:W-:-:S04]  /*15e0*/  @P0 FADD.FTZ R2, -R7, -RZ ;  /* 0x800000ff07020221 */ /* 0x000fc80000010100 */
[----:B------:R-:W-:Y:S01]  /*15f0*/  @P0 FFMA R6, R7, R2, R4 ;  /* 0x0000000207060223 */ /* 0x000fe20000000004 */
[----:B------:R-:W-:-:S03]  /*1600*/  @!P0 IMAD.MOV.U32 R2, RZ, RZ, R0 ;  /* 0x000000ffff028224 */ /* 0x000fc600078e0000 */
[----:B------:R-:W-:-:S04]  /*1610*/  @P0 FFMA R5, R6, R5, R7 ;  /* 0x0000000506050223 */ /* 0x000fc80000000007 */
[----:B------:R-:W-:-:S07]  /*1620*/  @P0 FMUL.FTZ R2, R5, 2.3283064365386962891e-10 ;  /* 0x2f80000005020820 */ /* 0x000fce0000410000 */
.L_x_25:
[----:B------:R-:W-:Y:S02]  /*1630*/  IMAD.MOV.U32 R4, RZ, RZ, R8 ;  /* 0x000000ffff047224 */ /* 0x000fe400078e0008 */
[----:B------:R-:W-:-:S04]  /*1640*/  IMAD.MOV.U32 R5, RZ, RZ, 0x0 ;  /* 0x00000000ff057424 */ /* 0x000fc800078e00ff */
[----:B------:R-:W-:Y:S05]  /*1650*/  RET.REL.NODEC R4 `(_Z10MBV_kernelPKfS0_Pfiif) ;  /* 0xffffffe804687950 */ /* 0x000fea0003c3ffff */
        .weak           $__internal_2_$__cuda_sm3x_div_rn_noftz_f32_slowpath
        .type           $__internal_2_$__cuda_sm3x_div_rn_noftz_f32_slowpath,@function
        .size           $__internal_2_$__cuda_sm3x_div_rn_noftz_f32_slowpath,(.L_x_60 - $__internal_2_$__cuda_sm3x_div_rn_noftz_f32_slowpath)
$__internal_2_$__cuda_sm3x_div_rn_noftz_f32_slowpath:
[----:B------:R-:W-:Y:S01]  /*1660*/  SHF.R.U32.HI R6, RZ, 0x17, R4 ;  /* 0x00000017ff067819 */ /* 0x000fe20000011604 */
[----:B------:R-:W-:Y:S01]  /*1670*/  BSSY.RECONVERGENT B1, `(.L_x_26) ;  /* 0x0000063000017945 */ /* 0x000fe20003800200 */
[----:B------:R-:W-:Y:S02]  /*1680*/  SHF.R.U32.HI R0, RZ, 0x17, R5 ;  /* 0x00000017ff007819 */ /* 0x000fe40000011605 */
[----:B------:R-:W-:Y:S02]  /*1690*/  LOP3.LUT R6, R6, 0xff, RZ, 0xc0, !PT ;  /* 0x000000ff06067812 */ /* 0x000fe400078ec0ff */
[----:B------:R-:W-:-:S03]  /*16a0*/  LOP3.LUT R10, R0, 0xff, RZ, 0xc0, !PT ;  /* 0x000000ff000a7812 */ /* 0x000fc600078ec0ff */
[----:B------:R-:W-:Y:S02]  /*16b0*/  VIADD R8, R6, 0xffffffff ;  /* 0xffffffff06087836 */ /* 0x000fe40000000000 */
[----:B------:R-:W-:-:S03]  /*16c0*/  VIADD R9, R10, 0xffffffff ;  /* 0xffffffff0a097836 */ /* 0x000fc60000000000 */
[----:B------:R-:W-:-:S04]  /*16d0*/  ISETP.GT.U32.AND P0, PT, R8, 0xfd, PT ;  /* 0x000000fd0800780c */ /* 0x000fc80003f04070 */
[----:B------:R-:W-:-:S13]  /*16e0*/  ISETP.GT.U32.OR P0, PT, R9, 0xfd, P0 ;  /* 0x000000fd0900780c */ /* 0x000fda0000704470 */
[----:B------:R-:W-:Y:S01]  /*16f0*/  @!P0 IMAD.MOV.U32 R7, RZ, RZ, RZ ;  /* 0x000000ffff078224 */ /* 0x000fe200078e00ff */
[----:B------:R-:W-:Y:S06]  /*1700*/  @!P0 BRA `(.L_x_27) ;  /* 0x0000000000608947 */ /* 0x000fec0003800000 */
[----:B------:R-:W-:Y:S01]  /*1710*/  FSETP.GTU.FTZ.AND P0, PT, |R5|, +INF , PT ;  /* 0x7f8000000500780b */ /* 0x000fe20003f1c200 */
[----:B------:R-:W-:Y:S01]  /*1720*/  IMAD.MOV.U32 R0, RZ, RZ, R4 ;  /* 0x000000ffff007224 */ /* 0x000fe200078e0004 */
        /* <DEDUP_REMOVED lines=22> */
.L_x_27:
[----:B------:R-:W-:Y:S01]  /*1890*/  LEA R9, R6, 0xc0800000, 0x17 ;  /* 0xc080000006097811 */ /* 0x000fe200078eb8ff */
[----:B------:R-:W-:Y:S04]  /*18a0*/  BSSY.RECONVERGENT B2, `(.L_x_32) ;  /* 0x0000036000027945 */ /* 0x000fe80003800200 */
[----:B------:R-:W-:Y:S02]  /*18b0*/  IMAD.IADD R9, R4, 0x1, -R9 ;  /* 0x0000000104097824 */ /* 0x000fe400078e0a09 */
[----:B------:R-:W-:Y:S02]  /*18c0*/  VIADD R4, R10, 0xffffff81 ;  /* 0xffffff810a047836 */ /* 0x000fe40000000000 */
[----:B------:R-:W0:Y:S01]  /*18d0*/  MUFU.RCP R8, R9 ;  /* 0x0000000900087308 */ /* 0x000e220000001000 */
[----:B------:R-:W-:Y:S01]  /*18e0*/  FADD.FTZ R11, -R9, -RZ ;  /* 0x800000ff090b7221 */ /* 0x000fe20000010100 */
[C---:B------:R-:W-:Y:S01]  /*18f0*/  IMAD R0, R4.reuse, -0x800000, R5 ;  /* 0xff80000004007824 */ /* 0x040fe200078e0205 */
[----:B------:R-:W-:-:S05]  /*1900*/  IADD3 R6, PT, PT, R4, 0x7f, -R6 ;  /* 0x0000007f04067810 */ /* 0x000fca0007ffe806 */
        /* <DEDUP_REMOVED lines=21> */
[-CC-:B------:R-:W-:Y:S01]  /*1a60*/  FFMA.RZ R4, R10, R8.reuse, R5.reuse ;  /* 0x000000080a047223 */ /* 0x180fe2000000c005 */
[C---:B------:R-:W-:Y:S01]  /*1a70*/  VIADD R7, R9.reuse, 0x20 ;  /* 0x0000002009077836 */ /* 0x040fe20000000000 */
[C---:B------:R-:W-:Y:S02]  /*1a80*/  ISETP.NE.AND P2, PT, R9.reuse, RZ, PT ;  /* 0x000000ff0900720c */ /* 0x040fe40003f45270 */
[----:B------:R-:W-:Y:S02]  /*1a90*/  ISETP.NE.AND P1, PT, R9, RZ, PT ;  /* 0x000000ff0900720c */ /* 0x000fe40003f25270 */
[----:B------:R-:W-:Y:S01]  /*1aa0*/  LOP3.LUT R6, R4, 0x7fffff, RZ, 0xc0, !PT ;  /* 0x007fffff04067812 */ /* 0x000fe200078ec0ff */
[CCC-:B------:R-:W-:Y:S01]  /*1ab0*/  FFMA.RP R4, R10.reuse, R8.reuse, R5.reuse ;  /* 0x000000080a047223 */ /* 0x1c0fe20000008005 */
[----:B------:R-:W-:Y:S01]  /*1ac0*/  FFMA.RM R5, R10, R8, R5 ;  /* 0x000000080a057223 */ /* 0x000fe20000004005 */
[----:B------:R-:W-:Y:S01]  /*1ad0*/  IMAD.MOV R8, RZ, RZ, -R9 ;  /* 0x000000ffff087224 */ /* 0x000fe200078e0a09 */
[----:B------:R-:W-:-:S03]  /*1ae0*/  LOP3.LUT R6, R6, 0x800000, RZ, 0xfc, !PT ;  /* 0x0080000006067812 */ /* 0x000fc600078efcff */
[----:B------:R-:W-:Y:S02]  /*1af0*/  FSETP.NEU.FTZ.AND P0, PT, R4, R5, PT ;  /* 0x000000050400720b */ /* 0x000fe40003f1d000 */
[----:B------:R-:W-:Y:S02]  /*1b00*/  SHF.L.U32 R7, R6, R7, RZ ;  /* 0x0000000706077219 */ /* 0x000fe400000006ff */
[----:B------:R-:W-:Y:S02]  /*1b10*/  SEL R5, R8, RZ, P2 ;  /* 0x000000ff08057207 */ /* 0x000fe40001000000 */
[----:B------:R-:W-:Y:S02]  /*1b20*/  ISETP.NE.AND P1, PT, R7, RZ, P1 ;  /* 0x000000ff0700720c */ /* 0x000fe40000f25270 */
[----:B------:R-:W-:Y:S02]  /*1b30*/  SHF.R.U32.HI R5, RZ, R5, R6 ;  /* 0x00000005ff057219 */ /* 0x000fe40000011606 */
[----:B------:R-:W-:-:S02]  /*1b40*/  PLOP3.LUT P0, PT, P0, P1, PT, 0xf8, 0x8f ;  /* 0x00000000008f781c */ /* 0x000fc40000703f70 */
[----:B------:R-:W-:Y:S02]  /*1b50*/  SHF.R.U32.HI R7, RZ, 0x1, R5 ;  /* 0x00000001ff077819 */ /* 0x000fe40000011605 */
[----:B------:R-:W-:-:S04]  /*1b60*/  SEL R4, RZ, 0x1, !P0 ;  /* 0x00000001ff047807 */ /* 0x000fc80004000000 */
[----:B------:R-:W-:-:S04]  /*1b70*/  LOP3.LUT R4, R4, 0x1, R7, 0xf8, !PT ;  /* 0x0000000104047812 */ /* 0x000fc800078ef807 */
[----:B------:R-:W-:-:S05]  /*1b80*/  LOP3.LUT R4, R4, R5, RZ, 0xc0, !PT ;  /* 0x0000000504047212 */ /* 0x000fca00078ec0ff */
[----:B------:R-:W-:-:S05]  /*1b90*/  IMAD.IADD R7, R7, 0x1, R4 ;  /* 0x0000000107077824 */ /* 0x000fca00078e0204 */
[----:B------:R-:W-:Y:S01]  /*1ba0*/  LOP3.LUT R0, R7, R0, RZ, 0xfc, !PT ;  /* 0x0000000007007212 */ /* 0x000fe200078efcff */
[----:B------:R-:W-:Y:S06]  /*1bb0*/  BRA `(.L_x_35) ;  /* 0x0000000000107947 */ /* 0x000fec0003800000 */
.L_x_34:
[----:B------:R-:W-:-:S04]  /*1bc0*/  LOP3.LUT R0, R0, 0x80000000, RZ, 0xc0, !PT ;  /* 0x8000000000007812 */ /* 0x000fc800078ec0ff */
[----:B------:R-:W-:Y:S01]  /*1bd0*/  LOP3.LUT R0, R0, 0x7f800000, RZ, 0xfc, !PT ;  /* 0x7f80000000007812 */ /* 0x000fe200078efcff */
[----:B------:R-:W-:Y:S06]  /*1be0*/  BRA `(.L_x_35) ;  /* 0x0000000000047947 */ /* 0x000fec0003800000 */
.L_x_33:
[----:B------:R-:W-:-:S07]  /*1bf0*/  IMAD R0, R7, 0x800000, R0 ;  /* 0x0080000007007824 */ /* 0x000fce00078e0200 */
.L_x_35:
[----:B------:R-:W-:Y:S05]  /*1c00*/  BSYNC.RECONVERGENT B2 ;  /* 0x0000000000027941 */ /* 0x000fea0003800200 */
.L_x_32:
[----:B------:R-:W-:Y:S05]  /*1c10*/  BRA `(.L_x_36) ;  /* 0x0000000000207947 */ /* 0x000fea0003800000 */
.L_x_31:
[----:B------:R-:W-:-:S04]  /*1c20*/  LOP3.LUT R0, R4, 0x80000000, R5, 0x48, !PT ;  /* 0x8000000004007812 */ /* 0x000fc800078e4805 */
[----:B------:R-:W-:Y:S01]  /*1c30*/  LOP3.LUT R0, R0, 0x7f800000, RZ, 0xfc, !PT ;  /* 0x7f80000000007812 */ /* 0x000fe200078efcff */
[----:B------:R-:W-:Y:S06]  /*1c40*/  BRA `(.L_x_36) ;  /* 0x0000000000147947 */ /* 0x000fec0003800000 */
.L_x_30:
[----:B------:R-:W-:Y:S01]  /*1c50*/  LOP3.LUT R0, R4, 0x80000000, R5, 0x48, !PT ;  /* 0x8000000004007812 */ /* 0x000fe200078e4805 */
[----:B------:R-:W-:Y:S06]  /*1c60*/  BRA `(.L_x_36) ;  /* 0x00000000000c7947 */ /* 0x000fec0003800000 */
.L_x_29:
[----:B------:R-:W0:Y:S01]  /*1c70*/  MUFU.RSQ R0, -QNAN ;  /* 0xffc0000000007908 */ /* 0x000e220000001400 */
[----:B------:R-:W-:Y:S05]  /*1c80*/  BRA `(.L_x_36) ;  /* 0x0000000000047947 */ /* 0x000fea0003800000 */
.L_x_28:
[----:B------:R-:W-:-:S07]  /*1c90*/  FADD.FTZ R0, R5, R0 ;  /* 0x0000000005007221 */ /* 0x000fce0000010000 */
.L_x_36:
[----:B------:R-:W-:Y:S05]  /*1ca0*/  BSYNC.RECONVERGENT B1 ;  /* 0x0000000000017941 */ /* 0x000fea0003800200 */
.L_x_26:
[----:B------:R-:W-:Y:S02]  /*1cb0*/  IMAD.MOV.U32 R4, RZ, RZ, R2 ;  /* 0x000000ffff047224 */ /* 0x000fe400078e0002 */
[----:B------:R-:W-:-:S04]  /*1cc0*/  IMAD.MOV.U32 R5, RZ, RZ, 0x0 ;  /* 0x00000000ff057424 */ /* 0x000fc800078e00ff */
[----:B0-----:R-:W-:Y:S05]  /*1cd0*/  RET.REL.NODEC R4 `(_Z10MBV_kernelPKfS0_Pfiif) ;  /* 0xffffffe004c87950 */ /* 0x001fea0003c3ffff */
.L_x_37:
        /* <DEDUP_REMOVED lines=10> */
.L_x_60:


//--------------------- .text._Z10MBM_kernelPKfPfii --------------------------
	.section	.text._Z10MBM_kernelPKfPfii,"ax",@progbits
	.align	128
        .global         _Z10MBM_kernelPKfPfii
        .type           _Z10MBM_kernelPKfPfii,@function
        .size           _Z10MBM_kernelPKfPfii,(.L_x_61 - _Z10MBM_kernelPKfPfii)
        .other          _Z10MBM_kernelPKfPfii,@"STO_CUDA_ENTRY STV_DEFAULT"
_Z10MBM_kernelPKfPfii:
.text._Z10MBM_kernelPKfPfii:
        /* <DEDUP_REMOVED lines=13> */
[----:B------:R-:W-:Y:S01]  /*00d0*/  UISETP.GE.U32.AND UP1, UPT, UR7, 0x10, UPT ;  /* 0x000000100700788c */ /* 0x000fe2000bf26070 */
[----:B------:R-:W-:Y:S01]  /*00e0*/  SHF.R.S32.HI R2, RZ, 0x1f, R0 ;  /* 0x0000001fff027819 */ /* 0x000fe20000011400 */
[----:B------:R-:W-:Y:S01]  /*00f0*/  ULOP3.LUT UR12, UR7, 0xf, URZ, 0xc0, !UPT ;  /* 0x0000000f070c7892 */ /* 0x000fe2000f8ec0ff */
[----:B------:R-:W-:Y:S01]  /*0100*/  IMAD.MOV.U32 R16, RZ, RZ, RZ ;  /* 0x000000ffff107224 */ /* 0x000fe200078e00ff */
[----:B------:R-:W-:Y:S02]  /*0110*/  UMOV UR4, URZ ;  /* 0x000000ff00047c82 */ /* 0x000fe40008000000 */
[----:B------:R-:W-:-:S03]  /*0120*/  UISETP.NE.AND UP0, UPT, UR12, URZ, UPT ;  /* 0x000000ff0c00728c */ /* 0x000fc6000bf05270 */
[----:B------:R-:W-:Y:S08]  /*0130*/  BRA.U !UP1, `(.L_x_39) ;  /* 0x00000009091c7547 */ /* 0x000ff0000b800000 */
        /* <DEDUP_REMOVED lines=20> */
.L_x_40:
[----:B------:R-:W-:-:S04]  /*0280*/  IADD3 R18, P0, PT, R0, R14, RZ ;  /* 0x0000000e00127210 */ /* 0x000fc80007f1e0ff */
[----:B------:R-:W-:Y:S02]  /*0290*/  LEA.HI.X.SX32 R25, R14, R2, 0x1, P0 ;  /* 0x000000020e197211 */ /* 0x000fe400000f0eff */
[----:B------:R-:W-:-:S04]  /*02a0*/  LEA R28, P0, R18, UR10, 0x2 ;  /* 0x0000000a121c7c11 */ /* 0x000fc8000f8010ff */
[----:B------:R-:W-:Y:S02]  /*02b0*/  LEA.HI.X R29, R18, UR11, R25, 0x2, P0 ;  /* 0x0000000b121d7c11 */ /* 0x000fe400080f1419 */
[----:B0-----:R-:W-:-:S03]  /*02c0*/  IADD3 R18, P0, PT, R0, R7, RZ ;  /* 0x0000000700127210 */ /* 0x001fc60007f1e0ff */
[----:B------:R0:W2:Y:S01]  /*02d0*/  LDG.E R22, desc[UR8][R28.64] ;  /* 0x000000081c167981 */ /* 0x0000a2000c1e1900 */
[----:B------:R-:W-:Y:S02]  /*02e0*/  LEA.HI.X.SX32 R25, R7, R2, 0x1, P0 ;  /* 0x0000000207197211 */ /* 0x000fe400000f0eff */
[----:B------:R-:W-:-:S04]  /*02f0*/  LEA R24, P0, R18, UR10, 0x2 ;  /* 0x0000000a12187c11 */ /* 0x000fc8000f8010ff */
[----:B------:R-:W-:Y:S02]  /*0300*/  LEA.HI.X R25, R18, UR11, R25, 0x2, P0 ;  /* 0x0000000b12197c11 */ /* 0x000fe400080f1419 */
[----:B------:R-:W-:-:S03]  /*0310*/  IADD3 R18, P0, PT, R0, R5, RZ ;  /* 0x0000000500127210 */ /* 0x000fc60007f1e0ff */
[----:B------:R1:W3:Y:S01]  /*0320*/  LDG.E R20, desc[UR8][R24.64] ;  /* 0x0000000818147981 */ /* 0x0002e2000c1e1900 */
[----:B------:R-:W-:Y:S02]  /*0330*/  LEA.HI.X.SX32 R27, R5, R2, 0x1, P0 ;  /* 0x00000002051b7211 */ /* 0x000fe400000f0eff */
[----:B------:R-:W-:-:S04]  /*0340*/  LEA R26, P0, R18, UR10, 0x2 ;  /* 0x0000000a121a7c11 */ /* 0x000fc8000f8010ff */
[----:B------:R-:W-:-:S05]  /*0350*/  LEA.HI.X R27, R18, UR11, R27, 0x2, P0 ;  /* 0x0000000b121b7c11 */ /* 0x000fca00080f141b */
[----:B------:R4:W5:Y:S01]  /*0360*/  LDG.E R18, desc[UR8][R26.64] ;  /* 0x000000081a127981 */ /* 0x000962000c1e1900 */
[----:B0-----:R-:W-:-:S04]  /*0370*/  IADD3 R29, P0, PT, R0, R9, RZ ;  /* 0x00000009001d7210 */ /* 0x001fc80007f1e0ff */
[----:B-1----:R-:W-:Y:S02]  /*0380*/  LEA.HI.X.SX32 R24, R9, R2, 0x1, P0 ;  /* 0x0000000209187211 */ /* 0x002fe400000f0eff */
[----:B------:R-:W-:-:S04]  /*0390*/  LEA R28, P0, R29, UR10, 0x2 ;  /* 0x0000000a1d1c7c11 */ /* 0x000fc8000f8010ff */
[----:B------:R-:W-:Y:S02]  /*03a0*/  LEA.HI.X R29, R29, UR11, R24, 0x2, P0 ;  /* 0x0000000b1d1d7c11 */ /* 0x000fe400080f1418 */
[----:B------:R-:W-:-:S03]  /*03b0*/  IADD3 R25, P0, PT, R0, R11, RZ ;  /* 0x0000000b00197210 */ /* 0x000fc60007f1e0ff */
[----:B------:R-:W5:Y:S01]  /*03c0*/  LDG.E R28, desc[UR8][R28.64] ;  /* 0x000000081c1c7981 */ /* 0x000f62000c1e1900 */
[----:B--2---:R-:W-:Y:S01]  /*03d0*/  FADD R22, R22, R16 ;  /* 0x0000001016167221 */ /* 0x004fe20000000000 */
[----:B------:R-:W-:Y:S02]  /*03e0*/  LEA.HI.X.SX32 R16, R11, R2, 0x1, P0 ;  /* 0x000000020b107211 */ /* 0x000fe400000f0eff */
[----:B------:R-:W-:-:S04]  /*03f0*/  LEA R24, P0, R25, UR10, 0x2 ;  /* 0x0000000a19187c11 */ /* 0x000fc8000f8010ff */
[----:B------:R-:W-:Y:S02]  /*0400*/  LEA.HI.X R25, R25, UR11, R16, 0x2, P0 ;  /* 0x0000000b19197c11 */ /* 0x000fe400080f1410 */
[----:B----4-:R-:W-:-:S03]  /*0410*/  IADD3 R27, P0, PT, R0, R13, RZ ;  /* 0x0000000d001b7210 */ /* 0x010fc60007f1e0ff */
[----:B------:R0:W2:Y:S01]  /*0420*/  LDG.E R16, desc[UR8][R24.64] ;  /* 0x0000000818107981 */ /* 0x0000a2000c1e1900 */
[----:B---3--:R-:W-:Y:S01]  /*0430*/  FADD R22, R22, R20 ;  /* 0x0000001416167221 */ /* 0x008fe20000000000 */
[----:B------:R-:W-:Y:S02]  /*0440*/  LEA.HI.X.SX32 R20, R13, R2, 0x1, P0 ;  /* 0x000000020d147211 */ /* 0x000fe400000f0eff */
[----:B------:R-:W-:-:S04]  /*0450*/  LEA R26, P0, R27, UR10, 0x2 ;  /* 0x0000000a1b1a7c11 */ /* 0x000fc8000f8010ff */
[----:B------:R-:W-:Y:S02]  /*0460*/  LEA.HI.X R27, R27, UR11, R20, 0x2, P0 ;  /* 0x0000000b1b1b7c11 */ /* 0x000fe400080f1414 */
[----:B0-----:R-:W-:Y:S01]  /*0470*/  IADD3 R25, P0, PT, R0, R15, RZ ;  /* 0x0000000f00197210 */ /* 0x001fe20007f1e0ff */
[----:B-----5:R-:W-:Y:S02]  /*0480*/  FADD R29, R22, R18 ;  /* 0x00000012161d7221 */ /* 0x020fe40000000000 */
[----:B------:R-:W3:Y:S01]  /*0490*/  LDG.E R20, desc[UR8][R26.64] ;  /* 0x000000081a147981 */ /* 0x000ee2000c1e1900 */
[----:B------:R-:W-:Y:S02]  /*04a0*/  LEA.HI.X.SX32 R18, R15, R2, 0x1, P0 ;  /* 0x000000020f127211 */ /* 0x000fe400000f0eff */
[----:B------:R-:W-:-:S04]  /*04b0*/  LEA R24, P0, R25, UR10, 0x2 ;  /* 0x0000000a19187c11 */ /* 0x000fc8000f8010ff */
[----:B------:R-:W-:-:S05]  /*04c0*/  LEA.HI.X R25, R25, UR11, R18, 0x2, P0 ;  /* 0x0000000b19197c11 */ /* 0x000fca00080f1412 */
[----:B------:R0:W4:Y:S01]  /*04d0*/  LDG.E R18, desc[UR8][R24.64] ;  /* 0x0000000818127981 */ /* 0x000122000c1e1900 */
[----:B------:R-:W-:Y:S01]  /*04e0*/  IADD3 R22, P0, PT, R0, R17, RZ ;  /* 0x0000001100167210 */ /* 0x000fe20007f1e0ff */
[----:B0-----:R-:W-:-:S03]  /*04f0*/  FADD R25, R29, R28 ;  /* 0x0000001c1d197221 */ /* 0x001fc60000000000 */
[----:B------:R-:W-:Y:S02]  /*0500*/  LEA.HI.X.SX32 R29, R17, R2, 0x1, P0 ;  /* 0x00000002111d7211 */ /* 0x000fe400000f0eff */
[----:B------:R-:W-:-:S04]  /*0510*/  LEA R28, P0, R22, UR10, 0x2 ;  /* 0x0000000a161c7c11 */ /* 0x000fc8000f8010ff */
[----:B------:R-:W-:Y:S02]  /*0520*/  LEA.HI.X R29, R22, UR11, R29, 0x2, P0 ;  /* 0x0000000b161d7c11 */ /* 0x000fe400080f141d */
[----:B------:R-:W-:-:S03]  /*0530*/  IADD3 R27, P0, PT, R0, R19, RZ ;  /* 0x00000013001b7210 */ /* 0x000fc60007f1e0ff */
[----:B------:R-:W5:Y:S01]  /*0540*/  LDG.E R22, desc[UR8][R28.64] ;  /* 0x000000081c167981 */ /* 0x000f62000c1e1900 */
[----:B--2---:R-:W-:Y:S01]  /*0550*/  FADD R25, R25, R16 ;  /* 0x0000001019197221 */ /* 0x004fe20000000000 */
[----:B------:R-:W-:Y:S02]  /*0560*/  LEA.HI.X.SX32 R16, R19, R2, 0x1, P0 ;  /* 0x0000000213107211 */ /* 0x000fe400000f0eff */
[----:B------:R-:W-:-:S04]  /*0570*/  LEA R26, P0, R27, UR10, 0x2 ;  /* 0x0000000a1b1a7c11 */ /* 0x000fc8000f8010ff */
[----:B------:R-:W-:-:S05]  /*0580*/  LEA.HI.X R27, R27, UR11, R16, 0x2, P0 ;  /* 0x0000000b1b1b7c11 */ /* 0x000fca00080f1410 */
[----:B------:R0:W2:Y:S02]  /*0590*/  LDG.E R16, desc[UR8][R26.64] ;  /* 0x000000081a107981 */ /* 0x0000a4000c1e1900 */
[----:B0-----:R-:W-:Y:S01]  /*05a0*/  IADD3 R26, P0, PT, R0, R21, RZ ;  /* 0x00000015001a7210 */ /* 0x001fe20007f1e0ff */
[----:B---3--:R-:W-:-:S03]  /*05b0*/  FADD R27, R25, R20 ;  /* 0x00000014191b7221 */ /* 0x008fc60000000000 */
[----:B------:R-:W-:Y:S02]  /*05c0*/  LEA.HI.X.SX32 R25, R21, R2, 0x1, P0 ;  /* 0x0000000215197211 */ /* 0x000fe400000f0eff */
[----:B------:R-:W-:-:S04]  /*05d0*/  LEA R24, P0, R26, UR10, 0x2 ;  /* 0x0000000a1a187c11 */ /* 0x000fc8000f8010ff */
[----:B------:R-:W-:Y:S02]  /*05e0*/  LEA.HI.X R25, R26, UR11, R25, 0x2, P0 ;  /* 0x0000000b1a197c11 */ /* 0x000fe400080f1419 */
[----:B------:R-:W-:Y:S01]  /*05f0*/  IADD3 R29, P0, PT, R0, R23, RZ ;  /* 0x00000017001d7210 */ /* 0x000fe20007f1e0ff */
[----:B----4-:R-:W-:Y:S02]  /*0600*/  FADD R27, R27, R18 ;  /* 0x000000121b1b7221 */ /* 0x010fe40000000000 */
[----:B------:R0:W3:Y:S01]  /*0610*/  LDG.E R20, desc[UR8][R24.64] ;  /* 0x0000000818147981 */ /* 0x0000e2000c1e1900 */
[----:B------:R-:W-:Y:S02]  /*0620*/  LEA.HI.X.SX32 R18, R23, R2, 0x1, P0 ;  /* 0x0000000217127211 */ /* 0x000fe400000f0eff */
[----:B------:R-:W-:-:S04]  /*0630*/  LEA R28, P0, R29, UR10, 0x2 ;  /* 0x0000000a1d1c7c11 */ /* 0x000fc8000f8010ff */
[----:B------:R-:W-:-:S05]  /*0640*/  LEA.HI.X R29, R29, UR11, R18, 0x2, P0 ;  /* 0x0000000b1d1d7c11 */ /* 0x000fca00080f1412 */
[----:B------:R-:W4:Y:S01]  /*0650*/  LDG.E R18, desc[UR8][R28.64] ;  /* 0x000000081c127981 */ /* 0x000f22000c1e1900 */
[----:B0-----:R-:W-:Y:S01]  /*0660*/  IADD3 R24, P0, PT, R0, R4, RZ ;  /* 0x0000000400187210 */ /* 0x001fe20007f1e0ff */
[----:B-----5:R-:W-:-:S03]  /*0670*/  FADD R25, R27, R22 ;  /* 0x000000161b197221 */ /* 0x020fc60000000000 */
[----:B------:R-:W-:Y:S02]  /*0680*/  LEA.HI.X.SX32 R27, R4, R2, 0x1, P0 ;  /* 0x00000002041b7211 */ /* 0x000fe400000f0eff */
[----:B------:R-:W-:-:S04]  /*0690*/  LEA R26, P0, R24, UR10, 0x2 ;  /* 0x0000000a181a7c11 */ /* 0x000fc8000f8010ff */
[----:B------:R-:W-:-:S05]  /*06a0*/  LEA.HI.X R27, R24, UR11, R27, 0x2, P0 ;  /* 0x0000000b181b7c11 */ /* 0x000fca00080f141b */
[----:B------:R0:W5:Y:S02]  /*06b0*/  LDG.E R22, desc[UR8][R26.64] ;  /* 0x000000081a167981 */ /* 0x000164000c1e1900 */
[----:B0-----:R-:W-:Y:S01]  /*06c0*/  IADD3 R26, P0, PT, R0, R6, RZ ;  /* 0x00000006001a7210 */ /* 0x001fe20007f1e0ff */
[----:B--2---:R-:W-:-:S03]  /*06d0*/  FADD R27, R25, R16 ;  /* 0x00000010191b7221 */ /* 0x004fc60000000000 */
[----:B------:R-:W-:Y:S02]  /*06e0*/  LEA.HI.X.SX32 R25, R6, R2, 0x1, P0 ;  /* 0x0000000206197211 */ /* 0x000fe400000f0eff */
[----:B------:R-:W-:-:S04]  /*06f0*/  LEA R24, P0, R26, UR10, 0x2 ;  /* 0x0000000a1a187c11 */ /* 0x000fc8000f8010ff */
[----:B------:R-:W-:Y:S02]  /*0700*/  LEA.HI.X R25, R26, UR11, R25, 0x2, P0 ;  /* 0x0000000b1a197c11 */ /* 0x000fe400080f1419 */
[----:B------:R-:W-:-:S03]  /*0710*/  IADD3 R29, P0, PT, R0, R8, RZ ;  /* 0x00000008001d7210 */ /* 0x000fc60007f1e0ff */
[----:B------:R0:W2:Y:S02]  /*0720*/  LDG.E R16, desc[UR8][R24.64] ;  /* 0x0000000818107981 */ /* 0x0000a4000c1e1900 */
[----:B0-----:R-:W-:Y:S02]  /*0730*/  LEA.HI.X.SX32 R24, R8, R2, 0x1, P0 ;  /* 0x0000000208187211 */ /* 0x001fe400000f0eff */
[----:B------:R-:W-:Y:S01]  /*0740*/  LEA R28, P0, R29, UR10, 0x2 ;  /* 0x0000000a1d1c7c11 */ /* 0x000fe2000f8010ff */
[----:B---3--:R-:W-:-:S03]  /*0750*/  FADD R20, R27, R20 ;  /* 0x000000141b147221 */ /* 0x008fc60000000000 */
[----:B------:R-:W-:Y:S02]  /*0760*/  LEA.HI.X R29, R29, UR11, R24, 0x2, P0 ;  /* 0x0000000b1d1d7c11 */ /* 0x000fe400080f1418 */
[----:B------:R-:W-:-:S03]  /*0770*/  IADD3 R27, P0, PT, R0, R10, RZ ;  /* 0x0000000a001b7210 */ /* 0x000fc60007f1e0ff */
[----:B------:R2:W3:Y:S01]  /*0780*/  LDG.E R28, desc[UR8][R28.64] ;  /* 0x000000081c1c7981 */ /* 0x0004e2000c1e1900 */
[----:B----4-:R-:W-:Y:S01]  /*0790*/  FADD R18, R20, R18 ;  /* 0x0000001214127221 */ /* 0x010fe20000000000 */
[----:B------:R-:W-:Y:S02]  /*07a0*/  LEA.HI.X.SX32 R20, R10, R2, 0x1, P0 ;  /* 0x000000020a147211 */ /* 0x000fe400000f0eff */
[----:B------:R-:W-:-:S04]  /*07b0*/  LEA R26, P0, R27, UR10, 0x2 ;  /* 0x0000000a1b1a7c11 */ /* 0x000fc8000f8010ff */
[----:B------:R-:W-:Y:S02]  /*07c0*/  LEA.HI.X R27, R27, UR11, R20, 0x2, P0 ;  /* 0x0000000b1b1b7c11 */ /* 0x000fe400080f1414 */
[----:B------:R-:W-:-:S03]  /*07d0*/  IADD3 R20, P0, PT, R0, R12, RZ ;  /* 0x0000000c00147210 */ /* 0x000fc60007f1e0ff */
[----:B------:R-:W4:Y:S01]  /*07e0*/  LDG.E R26, desc[UR8][R26.64] ;  /* 0x000000081a1a7981 */ /* 0x000f22000c1e1900 */
[----:B------:R-:W-:Y:S02]  /*07f0*/  LEA.HI.X.SX32 R25, R12, R2, 0x1, P0 ;  /* 0x000000020c197211 */ /* 0x000fe400000f0eff */
[----:B------:R-:W-:Y:S01]  /*0800*/  LEA R24, P0, R20, UR10, 0x2 ;  /* 0x0000000a14187c11 */ /* 0x000fe2000f8010ff */
[----:B-----5:R-:W-:-:S03]  /*0810*/  FADD R18, R18, R22 ;  /* 0x0000001612127221 */ /* 0x020fc60000000000 */
[----:B------:R-:W-:-:S05]  /*0820*/  LEA.HI.X R25, R20, UR11, R25, 0x2, P0 ;  /* 0x0000000b14197c11 */ /* 0x000fca00080f1419 */
[----:B------:R-:W5:Y:S01]  /*0830*/  LDG.E R24, desc[UR8][R24.64] ;  /* 0x0000000818187981 */ /* 0x000f62000c1e1900 */
[----:B------:R-:W-:Y:S01]  /*0840*/  UIADD3 UR5, UPT, UPT, UR5, 0x10, URZ ;  /* 0x0000001005057890 */ /* 0x000fe2000fffe0ff */
[C---:B------:R-:W-:Y:S02]  /*0850*/  IMAD R14, R3.reuse, 0x10, R14 ;  /* 0x00000010030e7824 */ /* 0x040fe400078e020e */
[C---:B------:R-:W-:Y:S01]  /*0860*/  IMAD R7, R3.reuse, 0x10, R7 ;  /* 0x0000001003077824 */ /* 0x040fe200078e0207 */
[----:B------:R-:W-:Y:S01]  /*0870*/  UISETP.NE.AND UP1, UPT, UR5, URZ, UPT ;  /* 0x000000ff0500728c */ /* 0x000fe2000bf25270 */
        /* <DEDUP_REMOVED lines=14> */
[----:B--2---:R-:W-:-:S04]  /*0960*/  FADD R29, R18, R16 ;  /* 0x00000010121d7221 */ /* 0x004fc80000000000 */
[----:B---3--:R-:W-:-:S04]  /*0970*/  FADD R29, R29, R28 ;  /* 0x0000001c1d1d7221 */ /* 0x008fc80000000000 */
[----:B----4-:R-:W-:-:S04]  /*0980*/  FADD R29, R29, R26 ;  /* 0x0000001a1d1d7221 */ /* 0x010fc80000000000 */
[----:B-----5:R-:W-:Y:S01]  /*0990*/  FADD R16, R29, R24 ;  /* 0x000000181d107221 */ /* 0x020fe20000000000 */
[----:B------:R-:W-:Y:S06]  /*09a0*/  BRA.U UP1, `(.L_x_40) ;  /* 0xfffffff901347547 */ /* 0x000fec000b83ffff */
.L_x_39:
        /* <DEDUP_REMOVED lines=12> */
[----:B------:R-:W-:Y:S02]  /*0a70*/  LEA.HI.X.SX32 R7, R7, R2, 0x1, P1 ;  /* 0x0000000207077211 */ /* 0x000fe400008f0eff */
[----:B0-----:R-:W-:Y:S02]  /*0a80*/  LEA R14, P1, R4, UR10, 0x2 ;  /* 0x0000000a040e7c11 */ /* 0x001fe4000f8210ff */
[----:B------:R-:W-:Y:S02]  /*0a90*/  LEA R8, P0, R9, UR10, 0x2 ;  /* 0x0000000a09087c11 */ /* 0x000fe4000f8010ff */
[----:B------:R-:W-:-:S02]  /*0aa0*/  IADD3 R6, P2, PT, R0, R5, RZ ;  /* 0x0000000500067210 */ /* 0x000fc40007f5e0ff */
[----:B------:R-:W-:Y:S01]  /*0ab0*/  LEA.HI.X R15, R4, UR11, R7, 0x2, P1 ;  /* 0x0000000b040f7c11 */ /* 0x000fe200088f1407 */
[----:B------:R-:W-:Y:S01]  /*0ac0*/  IMAD.IADD R7, R5, 0x1, R3 ;  /* 0x0000000105077824 */ /* 0x000fe200078e0203 */
[----:B------:R-:W-:Y:S02]  /*0ad0*/  LEA.HI.X R9, R9, UR11, R10, 0x2, P0 ;  /* 0x0000000b09097c11 */ /* 0x000fe400080f140a */
[-C--:B------:R-:W-:Y:S01]  /*0ae0*/  LEA.HI.X.SX32 R5, R5, R2.reuse, 0x1, P2 ;  /* 0x0000000205057211 */ /* 0x080fe200010f0eff */
[----:B------:R-:W2:Y:S01]  /*0af0*/  LDG.E R10, desc[UR8][R14.64] ;  /* 0x000000080e0a7981 */ /* 0x000ea2000c1e1900 */
[----:B------:R-:W-:Y:S02]  /*0b00*/  LEA R12, P0, R6, UR10, 0x2 ;  /* 0x0000000a060c7c11 */ /* 0x000fe4000f8010ff */
[----:B------:R-:W-:Y:S01]  /*0b10*/  IADD3 R4, P1, PT, R0, R7, RZ ;  /* 0x0000000700047210 */ /* 0x000fe20007f3e0ff */
[----:B------:R0:W3:Y:S01]  /*0b20*/  LDG.E R11, desc[UR8][R8.64] ;  /* 0x00000008080b7981 */ /* 0x0000e2000c1e1900 */
[----:B------:R-:W-:Y:S01]  /*0b30*/  LEA.HI.X R13, R6, UR11, R5, 0x2, P0 ;  /* 0x0000000b060d7c11 */ /* 0x000fe200080f1405 */
[C---:B------:R-:W-:Y:S01]  /*0b40*/  IMAD.IADD R5, R7.reuse, 0x1, R3 ;  /* 0x0000000107057824 */ /* 0x040fe200078e0203 */
[----:B------:R-:W-:-:S02]  /*0b50*/  LEA.HI.X.SX32 R7, R7, R2, 0x1, P1 ;  /* 0x0000000207077211 */ /* 0x000fc400008f0eff */
[----:B------:R-:W-:Y:S01]  /*0b60*/  LEA R6, P0, R4, UR10, 0x2 ;  /* 0x0000000a04067c11 */ /* 0x000fe2000f8010ff */
[----:B------:R-:W-:Y:S01]  /*0b70*/  IMAD.IADD R19, R5, 0x1, R3 ;  /* 0x0000000105137824 */ /* 0x000fe200078e0203 */
[----:B------:R-:W-:Y:S01]  /*0b80*/  IADD3 R18, P1, PT, R0, R5, RZ ;  /* 0x0000000500127210 */ /* 0x000fe20007f3e0ff */
[----:B------:R1:W4:Y:S01]  /*0b90*/  LDG.E R17, desc[UR8][R12.64] ;  /* 0x000000080c117981 */ /* 0x000322000c1e1900 */
[----:B------:R-:W-:Y:S01]  /*0ba0*/  LEA.HI.X R7, R4, UR11, R7, 0x2, P0 ;  /* 0x0000000b04077c11 */ /* 0x000fe200080f1407 */
[----:B------:R-:W-:Y:S01]  /*0bb0*/  IMAD.IADD R21, R19, 0x1, R3 ;  /* 0x0000000113157824 */ /* 0x000fe200078e0203 */
[----:B------:R-:W-:Y:S02]  /*0bc0*/  LEA.HI.X.SX32 R5, R5, R2, 0x1, P1 ;  /* 0x0000000205057211 */ /* 0x000fe400008f0eff */
[----:B------:R-:W-:Y:S01]  /*0bd0*/  LEA R4, P0, R18, UR10, 0x2 ;  /* 0x0000000a12047c11 */ /* 0x000fe2000f8010ff */
[----:B------:R-:W5:Y:S01]  /*0be0*/  LDG.E R6, desc[UR8][R6.64] ;  /* 0x0000000806067981 */ /* 0x000f62000c1e1900 */
[----:B0-----:R-:W-:-:S02]  /*0bf0*/  IADD3 R9, P1, PT, R0, R19, RZ ;  /* 0x0000001300097210 */ /* 0x001fc40007f3e0ff */
[----:B------:R-:W-:Y:S01]  /*0c00*/  LEA.HI.X R5, R18, UR11, R5, 0x2, P0 ;  /* 0x0000000b12057c11 */ /* 0x000fe200080f1405 */
[----:B------:R-:W-:Y:S01]  /*0c10*/  IMAD.IADD R15, R21, 0x1, R3 ;  /* 0x00000001150f7824 */ /* 0x000fe200078e0203 */
[-C--:B------:R-:W-:Y:S02]  /*0c20*/  LEA.HI.X.SX32 R18, R19, R2.reuse, 0x1, P1 ;  /* 0x0000000213127211 */ /* 0x080fe400008f0eff */
[C---:B------:R-:W-:Y:S02]  /*0c30*/  LEA R8, P0, R9.reuse, UR10, 0x2 ;  /* 0x0000000a09087c11 */ /* 0x040fe4000f8010ff */
[----:B------:R-:W-:Y:S01]  /*0c40*/  IADD3 R14, P1, PT, R0, R21, RZ ;  /* 0x00000015000e7210 */ /* 0x000fe20007f3e0ff */
[----:B------:R-:W5:Y:S01]  /*0c50*/  LDG.E R5, desc[UR8][R4.64] ;  /* 0x0000000804057981 */ /* 0x000f62000c1e1900 */
[----:B------:R-:W-:Y:S02]  /*0c60*/  LEA.HI.X R9, R9, UR11, R18, 0x2, P0 ;  /* 0x0000000b09097c11 */ /* 0x000fe400080f1412 */
[----:B------:R-:W-:-:S02]  /*0c70*/  LEA.HI.X.SX32 R21, R21, R2, 0x1, P1 ;  /* 0x0000000215157211 */ /* 0x000fc400008f0eff */
[----:B-1----:R-:W-:Y:S01]  /*0c80*/  LEA R12, P0, R14, UR10, 0x2 ;  /* 0x0000000a0e0c7c11 */ /* 0x002fe2000f8010ff */
[----:B------:R-:W5:Y:S01]  /*0c90*/  LDG.E R8, desc[UR8][R8.64] ;  /* 0x0000000808087981 */ /* 0x000f62000c1e1900 */
[----:B------:R-:W-:Y:S02]  /*0ca0*/  IADD3 R18, P1, PT, R0, R15, RZ ;  /* 0x0000000f00127210 */ /* 0x000fe40007f3e0ff */
[----:B------:R-:W-:Y:S02]  /*0cb0*/  LEA.HI.X R13, R14, UR11, R21, 0x2, P0 ;  /* 0x0000000b0e0d7c11 */ /* 0x000fe400080f1415 */
[----:B------:R-:W-:Y:S02]  /*0cc0*/  LEA.HI.X.SX32 R15, R15, R2, 0x1, P1 ;  /* 0x000000020f0f7211 */ /* 0x000fe400008f0eff */
[C---:B------:R-:W-:Y:S01]  /*0cd0*/  LEA R14, P0, R18.reuse, UR10, 0x2 ;  /* 0x0000000a120e7c11 */ /* 0x040fe2000f8010ff */
[----:B------:R-:W5:Y:S03]  /*0ce0*/  LDG.E R12, desc[UR8][R12.64] ;  /* 0x000000080c0c7981 */ /* 0x000f66000c1e1900 */
[----:B------:R-:W-:-:S05]  /*0cf0*/  LEA.HI.X R15, R18, UR11, R15, 0x2, P0 ;  /* 0x0000000b120f7c11 */ /* 0x000fca00080f140f */
[----:B------:R-:W5:Y:S01]  /*0d00*/  LDG.E R14, desc[UR8][R14.64] ;  /* 0x000000080e0e7981 */ /* 0x000f62000c1e1900 */
[----:B------:R-:W-:Y:S01]  /*0d10*/  UIADD3 UR4, UPT, UPT, UR4, 0x8, URZ ;  /* 0x0000000804047890 */ /* 0x000fe2000fffe0ff */
[----:B---3--:R-:W-:-:S04]  /*0d20*/  FADD R11, R16, R11 ;  /* 0x0000000b100b7221 */ /* 0x008fc80000000000 */
[----:B--2---:R-:W-:-:S04]  /*0d30*/  FADD R10, R11, R10 ;  /* 0x0000000a0b0a7221 */ /* 0x004fc80000000000 */
[----:B----4-:R-:W-:-:S04]  /*0d40*/  FADD R17, R10, R17 ;  /* 0x000000110a117221 */ /* 0x010fc80000000000 */
[----:B-----5:R-:W-:-:S04]  /*0d50*/  FADD R6, R17, R6 ;  /* 0x0000000611067221 */ /* 0x020fc80000000000 */
[----:B------:R-:W-:-:S04]  /*0d60*/  FADD R5, R6, R5 ;  /* 0x0000000506057221 */ /* 0x000fc80000000000 */
[----:B------:R-:W-:-:S04]  /*0d70*/  FADD R5, R5, R8 ;  /* 0x0000000805057221 */ /* 0x000fc80000000000 */
[----:B------:R-:W-:-:S04]  /*0d80*/  FADD R5, R5, R12 ;  /* 0x0000000c05057221 */ /* 0x000fc80000000000 */
[----:B------:R-:W-:-:S07]  /*0d90*/  FADD R16, R5, R14 ;  /* 0x0000000e05107221 */ /* 0x000fce0000000000 */
.L_x_41:
        /* <DEDUP_REMOVED lines=8> */
[----:B------:R-:W-:-:S03]  /*0e20*/  IADD3 R7, P0, PT, R0, R5, RZ ;  /* 0x0000000500077210 */ /* 0x000fc60007f1e0ff */
[--C-:B------:R-:W-:Y:S01]  /*0e30*/  IMAD.IADD R11, R9, 0x1, R3.reuse ;  /* 0x00000001090b7824 */ /* 0x100fe200078e0203 */
[C---:B------:R-:W-:Y:S02]  /*0e40*/  IADD3 R10, P1, PT, R0.reuse, R9, RZ ;  /* 0x00000009000a7210 */ /* 0x040fe40007f3e0ff */
[-C--:B------:R-:W-:Y:S01]  /*0e50*/  LEA.HI.X.SX32 R8, R5, R2.reuse, 0x1, P0 ;  /* 0x0000000205087211 */ /* 0x080fe200000f0eff */
[----:B------:R-:W-:Y:S01]  /*0e60*/  IMAD.IADD R13, R11, 0x1, R3 ;  /* 0x000000010b0d7824 */ /* 0x000fe200078e0203 */
[----:B------:R-:W-:Y:S02]  /*0e70*/  LEA.HI.X.SX32 R9, R9, R2, 0x1, P1 ;  /* 0x0000000209097211 */ /* 0x000fe400008f0eff */
[----:B------:R-:W-:Y:S02]  /*0e80*/  IADD3 R12, P2, PT, R0, R11, RZ ;  /* 0x0000000b000c7210 */ /* 0x000fe40007f5e0ff */
[----:B0-----:R-:W-:Y:S02]  /*0e90*/  LEA R6, P0, R7, UR10, 0x2 ;  /* 0x0000000a07067c11 */ /* 0x001fe4000f8010ff */
[----:B------:R-:W-:-:S02]  /*0ea0*/  LEA R4, P1, R10, UR10, 0x2 ;  /* 0x0000000a0a047c11 */ /* 0x000fc4000f8210ff */
[----:B------:R-:W-:Y:S02]  /*0eb0*/  LEA.HI.X R7, R7, UR11, R8, 0x2, P0 ;  /* 0x0000000b07077c11 */ /* 0x000fe400080f1408 */
[----:B------:R-:W-:Y:S02]  /*0ec0*/  LEA.HI.X R5, R10, UR11, R9, 0x2, P1 ;  /* 0x0000000b0a057c11 */ /* 0x000fe400088f1409 */
[-C--:B------:R-:W-:Y:S02]  /*0ed0*/  LEA.HI.X.SX32 R11, R11, R2.reuse, 0x1, P2 ;  /* 0x000000020b0b7211 */ /* 0x080fe400010f0eff */
[----:B------:R-:W-:Y:S01]  /*0ee0*/  LEA R8, P0, R12, UR10, 0x2 ;  /* 0x0000000a0c087c11 */ /* 0x000fe2000f8010ff */
[----:B------:R-:W2:Y:S01]  /*0ef0*/  LDG.E R7, desc[UR8][R6.64] ;  /* 0x0000000806077981 */ /* 0x000ea2000c1e1900 */
[----:B------:R-:W-:Y:S02]  /*0f00*/  IADD3 R14, P1, PT, R0, R13, RZ ;  /* 0x0000000d000e7210 */ /* 0x000fe40007f3e0ff */
[----:B------:R-:W-:Y:S01]  /*0f10*/  LEA.HI.X R9, R12, UR11, R11, 0x2, P0 ;  /* 0x0000000b0c097c11 */ /* 0x000fe200080f140b */
[----:B------:R-:W3:Y:S01]  /*0f20*/  LDG.E R5, desc[UR8][R4.64] ;  /* 0x0000000804057981 */ /* 0x000ee2000c1e1900 */
[----:B------:R-:W-:-:S02]  /*0f30*/  LEA.HI.X.SX32 R13, R13, R2, 0x1, P1 ;  /* 0x000000020d0d7211 */ /* 0x000fc400008f0eff */
[C---:B------:R-:W-:Y:S02]  /*0f40*/  LEA R10, P0, R14.reuse, UR10, 0x2 ;  /* 0x0000000a0e0a7c11 */ /* 0x040fe4000f8010ff */
[----:B------:R-:W4:Y:S02]  /*0f50*/  LDG.E R9, desc[UR8][R8.64] ;  /* 0x0000000808097981 */ /* 0x000f24000c1e1900 */
[----:B------:R-:W-:-:S06]  /*0f60*/  LEA.HI.X R11, R14, UR11, R13, 0x2, P0 ;  /* 0x0000000b0e0b7c11 */ /* 0x000fcc00080f140d */
[----:B------:R-:W5:Y:S01]  /*0f70*/  LDG.E R11, desc[UR8][R10.64] ;  /* 0x000000080a0b7981 */ /* 0x000f62000c1e1900 */
[----:B------:R-:W-:Y:S01]  /*0f80*/  UIADD3 UR4, UPT, UPT, UR4, 0x4, URZ ;  /* 0x0000000404047890 */ /* 0x000fe2000fffe0ff */
[----:B--2---:R-:W-:-:S04]  /*0f90*/  FADD R16, R16, R7 ;  /* 0x0000000710107221 */ /* 0x004fc80000000000 */
[----:B---3--:R-:W-:-:S04]  /*0fa0*/  FADD R16, R16, R5 ;  /* 0x0000000510107221 */ /* 0x008fc80000000000 */
[----:B----4-:R-:W-:-:S04]  /*0fb0*/  FADD R16, R16, R9 ;  /* 0x0000000910107221 */ /* 0x010fc80000000000 */
[----:B-----5:R-:W-:-:S07]  /*0fc0*/  FADD R16, R16, R11 ;  /* 0x0000000b10107221 */ /* 0x020fce0000000000 */
.L_x_42:
[----:B------:R-:W-:Y:S05]  /*0fd0*/  BRA.U !UP1, `(.L_x_38) ;  /* 0x0000000109347547 */ /* 0x000fea000b800000 */
[----:B------:R-:W-:Y:S01]  /*0fe0*/  IMAD R7, R3, UR4, RZ ;  /* 0x0000000403077c24 */ /* 0x000fe2000f8e02ff */
[----:B------:R-:W0:Y:S01]  /*0ff0*/  LDCU.64 UR10, c[0x0][0x380] ;  /* 0x00007000ff0a77ac */ /* 0x000e220008000a00 */
[----:B------:R-:W-:-:S12]  /*1000*/  UIADD3 UR5, UPT, UPT, -UR5, URZ, URZ ;  /* 0x000000ff05057290 */ /* 0x000fd8000fffe1ff */
.L_x_43:
        /* <DEDUP_REMOVED lines=8> */
[----:B--2---:R-:W-:-:S08]  /*1090*/  FADD R16, R5, R16 ;  /* 0x0000001005107221 */ /* 0x004fd00000000000 */
[----:B------:R-:W-:Y:S05]  /*10a0*/  BRA.U UP0, `(.L_x_43) ;  /* 0xfffffffd00d87547 */ /* 0x000fea000b83ffff */
.L_x_38:
[----:B------:R-:W-:Y:S01]  /*10b0*/  I2FP.F32.S32 R2, UR7 ;  /* 0x0000000700027c45 */ /* 0x000fe20008201400 */
        /* <DEDUP_REMOVED lines=9> */
[----:B------:R-:W-:-:S07]  /*1150*/  MOV R4, 0x1170 ;  /* 0x0000117000047802 */ /* 0x000fce0000000f00 */
[----:B------:R-:W-:Y:S05]  /*1160*/  CALL.REL.NOINC `($__internal_3_$__cuda_sm3x_div_rn_noftz_f32_slowpath) ;  /* 0x0000000000187944 */ /* 0x000fea0003c00000 */
[----:B------:R-:W-:-:S07]  /*1170*/  IMAD.MOV.U32 R5, RZ, RZ, R2 ;  /* 0x000000ffff057224 */ /* 0x000fce00078e0002 */
.L_x_45:
[----:B------:R-:W-:Y:S05]  /*1180*/  BSYNC.RECONVERGENT B0 ;  /* 0x0000000000007941 */ /* 0x000fea0003800200 */
.L_x_44:
[----:B------:R-:W0:Y:S02]  /*1190*/  LDC.64 R2, c[0x0][0x388] ;  /* 0x0000e200ff027b82 */ /* 0x000e240000000a00 */
[----:B0-----:R-:W-:-:S05]  /*11a0*/  IMAD.WIDE R2, R0, 0x4, R2 ;  /* 0x0000000400027825 */ /* 0x001fca00078e0202 */
[----:B------:R-:W-:Y:S01]  /*11b0*/  STG.E desc[UR8][R2.64], R5 ;  /* 0x0000000502007986 */ /* 0x000fe2000c101908 */
[----:B------:R-:W-:Y:S05]  /*11c0*/  EXIT ;  /* 0x000000000000794d */ /* 0x000fea0003800000 */
        .weak           $__internal_3_$__cuda_sm3x_div_rn_noftz_f32_slowpath
        .type           $__internal_3_$__cuda_sm3x_div_rn_noftz_f32_slowpath,@function
        .size           $__internal_3_$__cuda_sm3x_div_rn_noftz_f32_slowpath,(.L_x_61 - $__internal_3_$__cuda_sm3x_div_rn_noftz_f32_slowpath)
$__internal_3_$__cuda_sm3x_div_rn_noftz_f32_slowpath:
[----:B------:R-:W-:Y:S01]  /*11d0*/  SHF.R.U32.HI R5, RZ, 0x17, R2 ;  /* 0x00000017ff057819 */ /* 0x000fe20000011602 */
[----:B------:R-:W-:Y:S01]  /*11e0*/  BSSY.RECONVERGENT B1, `(.L_x_46) ;  /* 0x0000063000017945 */ /* 0x000fe20003800200 */
[----:B------:R-:W-:Y:S02]  /*11f0*/  SHF.R.U32.HI R3, RZ, 0x17, R16 ;  /* 0x00000017ff037819 */ /* 0x000fe40000011610 */
[----:B------:R-:W-:Y:S02]  /*1200*/  LOP3.LUT R5, R5, 0xff, RZ, 0xc0, !PT ;  /* 0x000000ff05057812 */ /* 0x000fe400078ec0ff */
[----:B------:R-:W-:Y:S01]  /*1210*/  LOP3.LUT R10, R3, 0xff, RZ, 0xc0, !PT ;  /* 0x000000ff030a7812 */ /* 0x000fe200078ec0ff */
[----:B------:R-:W-:Y:S02]  /*1220*/  IMAD.MOV.U32 R3, RZ, RZ, R2 ;  /* 0x000000ffff037224 */ /* 0x000fe400078e0002 */
        /* <DEDUP_REMOVED lines=12> */
[----:B------:R-:W-:Y:S02]  /*12f0*/  FSETP.NEU.FTZ.AND P2, PT, |R16|, +INF , PT ;  /* 0x7f8000001000780b */ /* 0x000fe40003f5d200 */
        /* <DEDUP_REMOVED lines=16> */
.L_x_47:
        /* <DEDUP_REMOVED lines=30> */
[-CC-:B------:R-:W-:Y:S01]  /*15e0*/  FFMA.RM R6, R13, R9.reuse, R8.reuse ;  /* 0x000000090d067223 */ /* 0x180fe20000004008 */
        /* <DEDUP_REMOVED lines=20> */
.L_x_54:
[----:B------:R-:W-:-:S04]  /*1730*/  LOP3.LUT R2, R2, 0x80000000, RZ, 0xc0, !PT ;  /* 0x8000000002027812 */ /* 0x000fc800078ec0ff */
[----:B------:R-:W-:Y:S01]  /*1740*/  LOP3.LUT R2, R2, 0x7f800000, RZ, 0xfc, !PT ;  /* 0x7f80000002027812 */ /* 0x000fe200078efcff */
[----:B------:R-:W-:Y:S06]  /*1750*/  BRA `(.L_x_55) ;  /* 0x0000000000047947 */ /* 0x000fec0003800000 */
.L_x_53:
[----:B------:R-:W-:-:S07]  /*1760*/  IMAD R2, R5, 0x800000, R2 ;  /* 0x0080000005027824 */ /* 0x000fce00078e0202 */
.L_x_55:
[----:B------:R-:W-:Y:S05]  /*1770*/  BSYNC.RECONVERGENT B2 ;  /* 0x0000000000027941 */ /* 0x000fea0003800200 */
.L_x_52:
[----:B------:R-:W-:Y:S05]  /*1780*/  BRA `(.L_x_56) ;  /* 0x0000000000207947 */ /* 0x000fea0003800000 */
.L_x_51:
[----:B------:R-:W-:-:S04]  /*1790*/  LOP3.LUT R2, R3, 0x80000000, R16, 0x48, !PT ;  /* 0x8000000003027812 */ /* 0x000fc800078e4810 */
[----:B------:R-:W-:Y:S01]  /*17a0*/  LOP3.LUT R2, R2, 0x7f800000, RZ, 0xfc, !PT ;  /* 0x7f80000002027812 */ /* 0x000fe200078efcff */
[----:B------:R-:W-:Y:S06]  /*17b0*/  BRA `(.L_x_56) ;  /* 0x0000000000147947 */ /* 0x000fec0003800000 */
.L_x_50:
[----:B------:R-:W-:Y:S01]  /*17c0*/  LOP3.LUT R2, R3, 0x80000000, R16, 0x48, !PT ;  /* 0x8000000003027812 */ /* 0x000fe200078e4810 */
[----:B------:R-:W-:Y:S06]  /*17d0*/  BRA `(.L_x_56) ;  /* 0x00000000000c7947 */ /* 0x000fec0003800000 */
.L_x_49:
[----:B------:R-:W0:Y:S01]  /*17e0*/  MUFU.RSQ R2, -QNAN ;  /* 0xffc0000000027908 */ /* 0x000e220000001400 */
[----:B------:R-:W-:Y:S05]  /*17f0*/  BRA `(.L_x_56) ;  /* 0x0000000000047947 */ /* 0x000fea0003800000 */
.L_x_48:
[----:B------:R-:W-:-:S07]  /*1800*/  FADD.FTZ R2, R16, R2 ;  /* 0x0000000210027221 */ /* 0x000fce0000010000 */
.L_x_56:
[----:B------:R-:W-:Y:S05]  /*1810*/  BSYNC.RECONVERGENT B1 ;  /* 0x0000000000017941 */ /* 0x000fea0003800200 */
.L_x_46:
[----:B------:R-:W-:-:S04]  /*1820*/  IMAD.MOV.U32 R5, RZ, RZ, 0x0 ;  /* 0x00000000ff057424 */ /* 0x000fc800078e00ff */
[----:B0-----:R-:W-:Y:S05]  /*1830*/  RET.REL.NODEC R4 `(_Z10MBM_kernelPKfPfii) ;  /* 0xffffffe404f07950 */ /* 0x001fea0003c3ffff */
.L_x_57:
        /* <DEDUP_REMOVED lines=12> */
.L_x_61:


//--------------------- .nv.shared.reserved.0     --------------------------
	.section	.nv.shared.reserved.0,"aw",@nobits
	.weak		__nv_reservedSMEM_offset_0_alias
	.size		__nv_reservedSMEM_offset_0_alias, 0, 64
	.other		__nv_reservedSMEM_offset_0_alias,@"STO_CUDA_RESERVED_SHARED STV_DEFAULT"
__nv_reservedSMEM_offset_0_alias:
	.zero		0
	.zero		64


//--------------------- .nv.constant0._Z23norm_scale_shift_kernelPKfPfS1_S0_S0_S1_ii --------------------------
	.section	.nv.constant0._Z23norm_scale_shift_kernelPKfPfS1_S0_S0_S1_ii,"a",@progbits
	.sectionflags	@""
	.align	4
.nv.constant0._Z23norm_scale_shift_kernelPKfPfS1_S0_S0_S1_ii:
	.zero		952


//--------------------- .nv.constant0._Z10MBV_kernelPKfS0_Pfiif --------------------------
	.section	.nv.constant0._Z10MBV_kernelPKfS0_Pfiif,"a",@progbits
	.sectionflags	@""
	.align	4
.nv.constant0._Z10MBV_kernelPKfS0_Pfiif:
	.zero		932


//--------------------- .nv.constant0._Z10MBM_kernelPKfPfii --------------------------
	.section	.nv.constant0._Z10MBM_kernelPKfPfii,"a",@progbits
	.sectionflags	@""
	.align	4
.nv.constant0._Z10MBM_kernelPKfPfii:
	.zero		920


//--------------------- SYMBOLS --------------------------

	.type		.nv.reservedSmem.offset0,@object
	.size		.nv.reservedSmem.offset0,0x4
